//
// Generated by NVIDIA NVVM Compiler
//
// Compiler Build ID: CL-36424714
// Cuda compilation tools, release 13.0, V13.0.88
// Based on NVVM 20.0.0
//

.version 9.0
.target sm_100
.address_size 64

	// .globl	_Z13jmeint_kernelPfS_S_S_S_S_Pbi

.visible .entry _Z13jmeint_kernelPfS_S_S_S_S_Pbi(
	.param .u64 .ptr .align 1 _Z13jmeint_kernelPfS_S_S_S_S_Pbi_param_0,
	.param .u64 .ptr .align 1 _Z13jmeint_kernelPfS_S_S_S_S_Pbi_param_1,
	.param .u64 .ptr .align 1 _Z13jmeint_kernelPfS_S_S_S_S_Pbi_param_2,
	.param .u64 .ptr .align 1 _Z13jmeint_kernelPfS_S_S_S_S_Pbi_param_3,
	.param .u64 .ptr .align 1 _Z13jmeint_kernelPfS_S_S_S_S_Pbi_param_4,
	.param .u64 .ptr .align 1 _Z13jmeint_kernelPfS_S_S_S_S_Pbi_param_5,
	.param .u64 .ptr .align 1 _Z13jmeint_kernelPfS_S_S_S_S_Pbi_param_6,
	.param .u32 _Z13jmeint_kernelPfS_S_S_S_S_Pbi_param_7
)
{
	.local .align 4 .b8 	__local_depot0[72];
	.reg .b64 	%SP;
	.reg .b64 	%SPL;
	.reg .pred 	%p<438>;
	.reg .b16 	%rs<3>;
	.reg .b32 	%r<15>;
	.reg .b32 	%f<623>;
	.reg .b64 	%rd<91>;
	.reg .b64 	%fd<7>;

	mov.u64 	%SPL, __local_depot0;
	ld.param.u32 	%r2, [_Z13jmeint_kernelPfS_S_S_S_S_Pbi_param_7];
	add.u64 	%rd1, %SPL, 0;
	add.u64 	%rd2, %SPL, 12;
	add.u64 	%rd3, %SPL, 24;
	add.u64 	%rd4, %SPL, 36;
	add.u64 	%rd5, %SPL, 48;
	add.u64 	%rd6, %SPL, 60;
	mov.u32 	%r3, %ctaid.x;
	mov.u32 	%r4, %ctaid.y;
	mov.u32 	%r5, %nctaid.x;
	mad.lo.s32 	%r6, %r4, %r5, %r3;
	mov.u32 	%r7, %ntid.x;
	mov.u32 	%r8, %ntid.y;
	mov.u32 	%r9, %tid.y;
	mov.u32 	%r10, %tid.x;
	mad.lo.s32 	%r11, %r6, %r8, %r9;
	mad.lo.s32 	%r1, %r11, %r7, %r10;
	setp.ge.s32 	%p5, %r1, %r2;
	@%p5 bra 	$L__BB0_129;
	ld.param.u64 	%rd85, [_Z13jmeint_kernelPfS_S_S_S_S_Pbi_param_5];
	ld.param.u64 	%rd84, [_Z13jmeint_kernelPfS_S_S_S_S_Pbi_param_4];
	ld.param.u64 	%rd83, [_Z13jmeint_kernelPfS_S_S_S_S_Pbi_param_3];
	ld.param.u64 	%rd82, [_Z13jmeint_kernelPfS_S_S_S_S_Pbi_param_2];
	ld.param.u64 	%rd81, [_Z13jmeint_kernelPfS_S_S_S_S_Pbi_param_1];
	ld.param.u64 	%rd80, [_Z13jmeint_kernelPfS_S_S_S_S_Pbi_param_0];
	cvta.to.global.u64 	%rd31, %rd80;
	cvta.to.global.u64 	%rd32, %rd81;
	cvta.to.global.u64 	%rd33, %rd82;
	cvta.to.global.u64 	%rd34, %rd83;
	cvta.to.global.u64 	%rd35, %rd84;
	cvta.to.global.u64 	%rd36, %rd85;
	mul.lo.s32 	%r12, %r1, 3;
	mul.wide.s32 	%rd37, %r12, 4;
	add.s64 	%rd38, %rd31, %rd37;
	ld.global.f32 	%f1, [%rd38];
	st.local.f32 	[%rd1], %f1;
	ld.global.f32 	%f2, [%rd38+4];
	st.local.f32 	[%rd1+4], %f2;
	ld.global.f32 	%f41, [%rd38+8];
	st.local.f32 	[%rd1+8], %f41;
	add.s64 	%rd39, %rd32, %rd37;
	ld.global.f32 	%f4, [%rd39];
	st.local.f32 	[%rd2], %f4;
	ld.global.f32 	%f5, [%rd39+4];
	st.local.f32 	[%rd2+4], %f5;
	ld.global.f32 	%f42, [%rd39+8];
	st.local.f32 	[%rd2+8], %f42;
	add.s64 	%rd40, %rd33, %rd37;
	ld.global.f32 	%f7, [%rd40];
	st.local.f32 	[%rd3], %f7;
	ld.global.f32 	%f8, [%rd40+4];
	st.local.f32 	[%rd3+4], %f8;
	ld.global.f32 	%f610, [%rd40+8];
	st.local.f32 	[%rd3+8], %f610;
	add.s64 	%rd41, %rd34, %rd37;
	ld.global.f32 	%f10, [%rd41];
	st.local.f32 	[%rd4], %f10;
	ld.global.f32 	%f11, [%rd41+4];
	st.local.f32 	[%rd4+4], %f11;
	ld.global.f32 	%f44, [%rd41+8];
	st.local.f32 	[%rd4+8], %f44;
	add.s64 	%rd42, %rd35, %rd37;
	ld.global.f32 	%f13, [%rd42];
	st.local.f32 	[%rd5], %f13;
	ld.global.f32 	%f14, [%rd42+4];
	st.local.f32 	[%rd5+4], %f14;
	ld.global.f32 	%f45, [%rd42+8];
	st.local.f32 	[%rd5+8], %f45;
	add.s64 	%rd43, %rd36, %rd37;
	ld.global.f32 	%f16, [%rd43];
	st.local.f32 	[%rd6], %f16;
	ld.global.f32 	%f17, [%rd43+4];
	st.local.f32 	[%rd6+4], %f17;
	ld.global.f32 	%f46, [%rd43+8];
	st.local.f32 	[%rd6+8], %f46;
	sub.f32 	%f251, %f4, %f1;
	sub.f32 	%f252, %f5, %f2;
	sub.f32 	%f253, %f42, %f41;
	sub.f32 	%f254, %f7, %f1;
	sub.f32 	%f255, %f8, %f2;
	sub.f32 	%f256, %f610, %f41;
	mul.f32 	%f257, %f252, %f256;
	mul.f32 	%f258, %f253, %f255;
	sub.f32 	%f19, %f257, %f258;
	mul.f32 	%f259, %f253, %f254;
	mul.f32 	%f260, %f251, %f256;
	sub.f32 	%f20, %f259, %f260;
	mul.f32 	%f261, %f251, %f255;
	mul.f32 	%f262, %f252, %f254;
	sub.f32 	%f21, %f261, %f262;
	mul.f32 	%f263, %f2, %f20;
	fma.rn.f32 	%f264, %f1, %f19, %f263;
	fma.rn.f32 	%f265, %f21, %f41, %f264;
	mul.f32 	%f266, %f20, %f11;
	fma.rn.f32 	%f267, %f19, %f10, %f266;
	fma.rn.f32 	%f268, %f21, %f44, %f267;
	sub.f32 	%f269, %f268, %f265;
	mul.f32 	%f270, %f20, %f14;
	fma.rn.f32 	%f271, %f19, %f13, %f270;
	fma.rn.f32 	%f272, %f21, %f45, %f271;
	sub.f32 	%f273, %f272, %f265;
	mul.f32 	%f274, %f20, %f17;
	fma.rn.f32 	%f275, %f19, %f16, %f274;
	fma.rn.f32 	%f276, %f21, %f46, %f275;
	sub.f32 	%f277, %f276, %f265;
	setp.gt.f32 	%p7, %f269, 0f00000000;
	cvt.f64.f32 	%fd1, %f269;
	setp.lt.f64 	%p8, %fd1, 0d3D719799812DEA11;
	setp.lt.f32 	%p9, %f269, 0f00000000;
	setp.gt.f64 	%p10, %fd1, 0d3D719799812DEA11;
	selp.f32 	%f278, 0f00000000, %f269, %p8;
	selp.f32 	%f279, %f278, %f269, %p7;
	selp.f32 	%f280, 0f00000000, %f279, %p10;
	selp.f32 	%f22, %f280, %f279, %p9;
	setp.gt.f32 	%p11, %f273, 0f00000000;
	cvt.f64.f32 	%fd2, %f273;
	setp.lt.f64 	%p12, %fd2, 0d3D719799812DEA11;
	setp.lt.f32 	%p13, %f273, 0f00000000;
	setp.gt.f64 	%p14, %fd2, 0d3D719799812DEA11;
	selp.f32 	%f281, 0f00000000, %f273, %p12;
	selp.f32 	%f282, %f281, %f273, %p11;
	selp.f32 	%f283, 0f00000000, %f282, %p14;
	selp.f32 	%f23, %f283, %f282, %p13;
	setp.gt.f32 	%p15, %f277, 0f00000000;
	cvt.f64.f32 	%fd3, %f277;
	setp.lt.f64 	%p16, %fd3, 0d3D719799812DEA11;
	setp.lt.f32 	%p17, %f277, 0f00000000;
	setp.gt.f64 	%p18, %fd3, 0d3D719799812DEA11;
	selp.f32 	%f284, 0f00000000, %f277, %p16;
	selp.f32 	%f285, %f284, %f277, %p15;
	selp.f32 	%f286, 0f00000000, %f285, %p18;
	selp.f32 	%f24, %f286, %f285, %p17;
	mul.f32 	%f287, %f22, %f23;
	mul.f32 	%f288, %f22, %f24;
	setp.gt.f32 	%p19, %f287, 0f00000000;
	setp.gt.f32 	%p20, %f288, 0f00000000;
	and.pred  	%p21, %p19, %p20;
	mov.pred 	%p437, 0;
	@%p21 bra 	$L__BB0_126;
	sub.f32 	%f290, %f13, %f10;
	sub.f32 	%f291, %f14, %f11;
	sub.f32 	%f292, %f45, %f44;
	sub.f32 	%f293, %f16, %f10;
	sub.f32 	%f294, %f17, %f11;
	sub.f32 	%f295, %f46, %f44;
	mul.f32 	%f296, %f291, %f295;
	mul.f32 	%f297, %f292, %f294;
	sub.f32 	%f25, %f296, %f297;
	mul.f32 	%f298, %f292, %f293;
	mul.f32 	%f299, %f290, %f295;
	sub.f32 	%f26, %f298, %f299;
	mul.f32 	%f300, %f290, %f294;
	mul.f32 	%f301, %f291, %f293;
	sub.f32 	%f27, %f300, %f301;
	mul.f32 	%f302, %f11, %f26;
	fma.rn.f32 	%f303, %f10, %f25, %f302;
	fma.rn.f32 	%f304, %f27, %f44, %f303;
	mul.f32 	%f305, %f26, %f2;
	fma.rn.f32 	%f306, %f25, %f1, %f305;
	fma.rn.f32 	%f307, %f27, %f41, %f306;
	sub.f32 	%f308, %f307, %f304;
	mul.f32 	%f309, %f26, %f5;
	fma.rn.f32 	%f310, %f25, %f4, %f309;
	fma.rn.f32 	%f311, %f27, %f42, %f310;
	sub.f32 	%f312, %f311, %f304;
	mul.f32 	%f313, %f26, %f8;
	fma.rn.f32 	%f314, %f25, %f7, %f313;
	fma.rn.f32 	%f315, %f27, %f610, %f314;
	sub.f32 	%f316, %f315, %f304;
	setp.gt.f32 	%p23, %f308, 0f00000000;
	cvt.f64.f32 	%fd4, %f308;
	setp.lt.f64 	%p24, %fd4, 0d3D719799812DEA11;
	setp.lt.f32 	%p25, %f308, 0f00000000;
	setp.gt.f64 	%p26, %fd4, 0d3D719799812DEA11;
	selp.f32 	%f317, 0f00000000, %f308, %p24;
	selp.f32 	%f318, %f317, %f308, %p23;
	selp.f32 	%f319, 0f00000000, %f318, %p26;
	selp.f32 	%f28, %f319, %f318, %p25;
	setp.gt.f32 	%p27, %f312, 0f00000000;
	cvt.f64.f32 	%fd5, %f312;
	setp.lt.f64 	%p28, %fd5, 0d3D719799812DEA11;
	setp.lt.f32 	%p29, %f312, 0f00000000;
	setp.gt.f64 	%p30, %fd5, 0d3D719799812DEA11;
	selp.f32 	%f320, 0f00000000, %f312, %p28;
	selp.f32 	%f321, %f320, %f312, %p27;
	selp.f32 	%f322, 0f00000000, %f321, %p30;
	selp.f32 	%f29, %f322, %f321, %p29;
	setp.gt.f32 	%p31, %f316, 0f00000000;
	cvt.f64.f32 	%fd6, %f316;
	setp.lt.f64 	%p32, %fd6, 0d3D719799812DEA11;
	setp.lt.f32 	%p33, %f316, 0f00000000;
	setp.gt.f64 	%p34, %fd6, 0d3D719799812DEA11;
	selp.f32 	%f323, 0f00000000, %f316, %p32;
	selp.f32 	%f324, %f323, %f316, %p31;
	selp.f32 	%f325, 0f00000000, %f324, %p34;
	selp.f32 	%f30, %f325, %f324, %p33;
	mul.f32 	%f31, %f28, %f29;
	mul.f32 	%f326, %f28, %f30;
	setp.gt.f32 	%p35, %f31, 0f00000000;
	setp.gt.f32 	%p36, %f326, 0f00000000;
	and.pred  	%p37, %p35, %p36;
	@%p37 bra 	$L__BB0_126;
	mul.f32 	%f327, %f20, %f27;
	mul.f32 	%f328, %f21, %f26;
	sub.f32 	%f329, %f327, %f328;
	mul.f32 	%f330, %f21, %f25;
	mul.f32 	%f331, %f19, %f27;
	sub.f32 	%f332, %f330, %f331;
	mul.f32 	%f333, %f19, %f26;
	mul.f32 	%f334, %f20, %f25;
	sub.f32 	%f335, %f333, %f334;
	abs.f32 	%f33, %f329;
	abs.f32 	%f34, %f332;
	abs.f32 	%f336, %f335;
	setp.gt.f32 	%p38, %f34, %f33;
	selp.f32 	%f337, %f34, %f33, %p38;
	setp.gt.f32 	%p39, %f336, %f337;
	@%p39 bra 	$L__BB0_5;
	selp.f32 	%f41, %f2, %f1, %p38;
	selp.f32 	%f42, %f5, %f4, %p38;
	selp.f32 	%f610, %f8, %f7, %p38;
	selp.f32 	%f44, %f11, %f10, %p38;
	selp.f32 	%f45, %f14, %f13, %p38;
	selp.f32 	%f46, %f17, %f16, %p38;
$L__BB0_5:
	setp.leu.f32 	%p41, %f31, 0f00000000;
	@%p41 bra 	$L__BB0_7;
	sub.f32 	%f455, %f41, %f610;
	mul.f32 	%f609, %f30, %f455;
	sub.f32 	%f456, %f42, %f610;
	mul.f32 	%f608, %f30, %f456;
	sub.f32 	%f612, %f30, %f28;
	sub.f32 	%f611, %f30, %f29;
	bra.uni 	$L__BB0_15;
$L__BB0_7:
	setp.leu.f32 	%p42, %f326, 0f00000000;
	@%p42 bra 	$L__BB0_9;
	sub.f32 	%f453, %f41, %f42;
	mul.f32 	%f609, %f29, %f453;
	sub.f32 	%f454, %f610, %f42;
	mul.f32 	%f608, %f29, %f454;
	sub.f32 	%f612, %f29, %f28;
	sub.f32 	%f611, %f29, %f30;
	mov.f32 	%f610, %f42;
	bra.uni 	$L__BB0_15;
$L__BB0_9:
	mul.f32 	%f338, %f29, %f30;
	setp.leu.f32 	%p43, %f338, 0f00000000;
	setp.eq.f32 	%p44, %f28, 0f00000000;
	and.pred  	%p45, %p44, %p43;
	@%p45 bra 	$L__BB0_11;
	sub.f32 	%f451, %f42, %f41;
	mul.f32 	%f609, %f28, %f451;
	sub.f32 	%f452, %f610, %f41;
	mul.f32 	%f608, %f28, %f452;
	sub.f32 	%f612, %f28, %f29;
	sub.f32 	%f611, %f28, %f30;
	mov.f32 	%f610, %f41;
	bra.uni 	$L__BB0_15;
$L__BB0_11:
	setp.eq.f32 	%p46, %f29, 0f00000000;
	@%p46 bra 	$L__BB0_13;
	sub.f32 	%f449, %f41, %f42;
	mul.f32 	%f609, %f29, %f449;
	sub.f32 	%f450, %f610, %f42;
	mul.f32 	%f608, %f29, %f450;
	sub.f32 	%f612, %f29, %f28;
	sub.f32 	%f611, %f29, %f30;
	mov.f32 	%f610, %f42;
	bra.uni 	$L__BB0_15;
$L__BB0_13:
	setp.eq.f32 	%p47, %f30, 0f00000000;
	@%p47 bra 	$L__BB0_17;
	sub.f32 	%f447, %f41, %f610;
	mul.f32 	%f609, %f30, %f447;
	sub.f32 	%f448, %f42, %f610;
	mul.f32 	%f608, %f30, %f448;
	sub.f32 	%f612, %f30, %f28;
	sub.f32 	%f611, %f30, %f29;
$L__BB0_15:
	mul.f32 	%f457, %f22, %f23;
	setp.leu.f32 	%p237, %f457, 0f00000000;
	@%p237 bra 	$L__BB0_67;
	sub.f32 	%f576, %f44, %f46;
	mul.f32 	%f619, %f24, %f576;
	sub.f32 	%f577, %f45, %f46;
	mul.f32 	%f618, %f24, %f577;
	sub.f32 	%f622, %f24, %f22;
	sub.f32 	%f621, %f24, %f23;
	bra.uni 	$L__BB0_75;
$L__BB0_17:
	abs.f32 	%f67, %f19;
	abs.f32 	%f68, %f20;
	abs.f32 	%f69, %f21;
	setp.leu.f32 	%p48, %f67, %f68;
	@%p48 bra 	$L__BB0_19;
	setp.gt.f32 	%p50, %f67, %f69;
	selp.b64 	%rd88, 2, 1, %p50;
	selp.u64 	%rd87, 1, 0, %p50;
	selp.u32 	%r13, 1, 0, %p50;
	mul.wide.u32 	%rd45, %r13, 4;
	add.s64 	%rd46, %rd2, %rd45;
	ld.local.f32 	%f4, [%rd46];
	add.s64 	%rd47, %rd1, %rd45;
	ld.local.f32 	%f1, [%rd47];
	add.s64 	%rd48, %rd3, %rd45;
	ld.local.f32 	%f7, [%rd48];
	add.s64 	%rd49, %rd4, %rd45;
	ld.local.f32 	%f10, [%rd49];
	add.s64 	%rd50, %rd5, %rd45;
	ld.local.f32 	%f13, [%rd50];
	bra.uni 	$L__BB0_20;
$L__BB0_19:
	setp.gt.f32 	%p49, %f69, %f68;
	selp.b64 	%rd88, 1, 2, %p49;
	mov.b64 	%rd87, 0;
$L__BB0_20:
	sub.f32 	%f80, %f4, %f1;
	shl.b64 	%rd51, %rd88, 2;
	add.s64 	%rd52, %rd2, %rd51;
	ld.local.f32 	%f81, [%rd52];
	add.s64 	%rd53, %rd1, %rd51;
	ld.local.f32 	%f82, [%rd53];
	sub.f32 	%f83, %f81, %f82;
	sub.f32 	%f84, %f7, %f4;
	add.s64 	%rd54, %rd3, %rd51;
	ld.local.f32 	%f85, [%rd54];
	sub.f32 	%f86, %f85, %f81;
	sub.f32 	%f87, %f1, %f7;
	sub.f32 	%f88, %f82, %f85;
	sub.f32 	%f89, %f10, %f13;
	add.s64 	%rd55, %rd4, %rd51;
	ld.local.f32 	%f90, [%rd55];
	add.s64 	%rd56, %rd5, %rd51;
	ld.local.f32 	%f91, [%rd56];
	sub.f32 	%f92, %f90, %f91;
	sub.f32 	%f93, %f1, %f10;
	sub.f32 	%f94, %f82, %f90;
	mul.f32 	%f339, %f83, %f89;
	mul.f32 	%f340, %f80, %f92;
	sub.f32 	%f95, %f339, %f340;
	mul.f32 	%f341, %f92, %f93;
	mul.f32 	%f342, %f89, %f94;
	sub.f32 	%f96, %f341, %f342;
	setp.gt.f32 	%p51, %f95, 0f00000000;
	setp.ge.f32 	%p52, %f96, 0f00000000;
	setp.le.f32 	%p53, %f96, %f95;
	and.pred  	%p54, %p52, %p53;
	and.pred  	%p56, %p51, %p54;
	@%p56 bra 	$L__BB0_22;
	setp.geu.f32 	%p57, %f95, 0f00000000;
	setp.gtu.f32 	%p58, %f96, 0f00000000;
	setp.ltu.f32 	%p59, %f96, %f95;
	or.pred  	%p60, %p58, %p59;
	or.pred  	%p61, %p57, %p60;
	@%p61 bra 	$L__BB0_25;
$L__BB0_22:
	setp.leu.f32 	%p62, %f95, 0f00000000;
	mul.f32 	%f343, %f80, %f94;
	mul.f32 	%f344, %f83, %f93;
	sub.f32 	%f97, %f343, %f344;
	@%p62 bra 	$L__BB0_24;
	setp.ge.f32 	%p68, %f97, 0f00000000;
	setp.le.f32 	%p69, %f97, %f95;
	and.pred  	%p70, %p68, %p69;
	mov.pred 	%p437, -1;
	@%p70 bra 	$L__BB0_126;
	bra.uni 	$L__BB0_25;
$L__BB0_24:
	setp.le.f32 	%p64, %f97, 0f00000000;
	setp.ge.f32 	%p65, %f97, %f95;
	and.pred  	%p66, %p64, %p65;
	mov.pred 	%p437, -1;
	@%p66 bra 	$L__BB0_126;
$L__BB0_25:
	shl.b64 	%rd57, %rd87, 2;
	add.s64 	%rd58, %rd6, %rd57;
	ld.local.f32 	%f98, [%rd58];
	sub.f32 	%f99, %f13, %f98;
	add.s64 	%rd60, %rd6, %rd51;
	ld.local.f32 	%f100, [%rd60];
	sub.f32 	%f101, %f91, %f100;
	sub.f32 	%f102, %f1, %f13;
	sub.f32 	%f103, %f82, %f91;
	mul.f32 	%f345, %f83, %f99;
	mul.f32 	%f346, %f80, %f101;
	sub.f32 	%f104, %f345, %f346;
	mul.f32 	%f347, %f101, %f102;
	mul.f32 	%f348, %f99, %f103;
	sub.f32 	%f105, %f347, %f348;
	setp.gt.f32 	%p71, %f104, 0f00000000;
	setp.ge.f32 	%p72, %f105, 0f00000000;
	setp.le.f32 	%p73, %f105, %f104;
	and.pred  	%p74, %p72, %p73;
	and.pred  	%p76, %p71, %p74;
	@%p76 bra 	$L__BB0_27;
	setp.geu.f32 	%p77, %f104, 0f00000000;
	setp.gtu.f32 	%p78, %f105, 0f00000000;
	setp.ltu.f32 	%p79, %f105, %f104;
	or.pred  	%p80, %p78, %p79;
	or.pred  	%p81, %p77, %p80;
	@%p81 bra 	$L__BB0_30;
$L__BB0_27:
	setp.leu.f32 	%p82, %f104, 0f00000000;
	mul.f32 	%f349, %f80, %f103;
	mul.f32 	%f350, %f83, %f102;
	sub.f32 	%f106, %f349, %f350;
	@%p82 bra 	$L__BB0_29;
	setp.ge.f32 	%p88, %f106, 0f00000000;
	setp.le.f32 	%p89, %f106, %f104;
	and.pred  	%p90, %p88, %p89;
	mov.pred 	%p437, -1;
	@%p90 bra 	$L__BB0_126;
	bra.uni 	$L__BB0_30;
$L__BB0_29:
	setp.le.f32 	%p84, %f106, 0f00000000;
	setp.ge.f32 	%p85, %f106, %f104;
	and.pred  	%p86, %p84, %p85;
	mov.pred 	%p437, -1;
	@%p86 bra 	$L__BB0_126;
$L__BB0_30:
	sub.f32 	%f107, %f98, %f10;
	sub.f32 	%f108, %f100, %f90;
	sub.f32 	%f109, %f1, %f98;
	sub.f32 	%f110, %f82, %f100;
	mul.f32 	%f351, %f83, %f107;
	mul.f32 	%f352, %f80, %f108;
	sub.f32 	%f111, %f351, %f352;
	mul.f32 	%f353, %f108, %f109;
	mul.f32 	%f354, %f107, %f110;
	sub.f32 	%f112, %f353, %f354;
	setp.gt.f32 	%p91, %f111, 0f00000000;
	setp.ge.f32 	%p92, %f112, 0f00000000;
	setp.le.f32 	%p93, %f112, %f111;
	and.pred  	%p94, %p92, %p93;
	and.pred  	%p96, %p91, %p94;
	@%p96 bra 	$L__BB0_32;
	setp.geu.f32 	%p97, %f111, 0f00000000;
	setp.gtu.f32 	%p98, %f112, 0f00000000;
	setp.ltu.f32 	%p99, %f112, %f111;
	or.pred  	%p100, %p98, %p99;
	or.pred  	%p101, %p97, %p100;
	@%p101 bra 	$L__BB0_35;
$L__BB0_32:
	setp.leu.f32 	%p102, %f111, 0f00000000;
	mul.f32 	%f355, %f80, %f110;
	mul.f32 	%f356, %f83, %f109;
	sub.f32 	%f113, %f355, %f356;
	@%p102 bra 	$L__BB0_34;
	setp.ge.f32 	%p108, %f113, 0f00000000;
	setp.le.f32 	%p109, %f113, %f111;
	and.pred  	%p110, %p108, %p109;
	mov.pred 	%p437, -1;
	@%p110 bra 	$L__BB0_126;
	bra.uni 	$L__BB0_35;
$L__BB0_34:
	setp.le.f32 	%p104, %f113, 0f00000000;
	setp.ge.f32 	%p105, %f113, %f111;
	and.pred  	%p106, %p104, %p105;
	mov.pred 	%p437, -1;
	@%p106 bra 	$L__BB0_126;
$L__BB0_35:
	sub.f32 	%f114, %f4, %f10;
	sub.f32 	%f115, %f81, %f90;
	mul.f32 	%f357, %f86, %f89;
	mul.f32 	%f358, %f84, %f92;
	sub.f32 	%f116, %f357, %f358;
	mul.f32 	%f359, %f92, %f114;
	mul.f32 	%f360, %f89, %f115;
	sub.f32 	%f117, %f359, %f360;
	setp.gt.f32 	%p111, %f116, 0f00000000;
	setp.ge.f32 	%p112, %f117, 0f00000000;
	setp.le.f32 	%p113, %f117, %f116;
	and.pred  	%p114, %p112, %p113;
	and.pred  	%p116, %p111, %p114;
	@%p116 bra 	$L__BB0_37;
	setp.geu.f32 	%p117, %f116, 0f00000000;
	setp.gtu.f32 	%p118, %f117, 0f00000000;
	setp.ltu.f32 	%p119, %f117, %f116;
	or.pred  	%p120, %p118, %p119;
	or.pred  	%p121, %p117, %p120;
	@%p121 bra 	$L__BB0_40;
$L__BB0_37:
	setp.leu.f32 	%p122, %f116, 0f00000000;
	mul.f32 	%f361, %f84, %f115;
	mul.f32 	%f362, %f86, %f114;
	sub.f32 	%f118, %f361, %f362;
	@%p122 bra 	$L__BB0_39;
	setp.ge.f32 	%p128, %f118, 0f00000000;
	setp.le.f32 	%p129, %f118, %f116;
	and.pred  	%p130, %p128, %p129;
	mov.pred 	%p437, -1;
	@%p130 bra 	$L__BB0_126;
	bra.uni 	$L__BB0_40;
$L__BB0_39:
	setp.le.f32 	%p124, %f118, 0f00000000;
	setp.ge.f32 	%p125, %f118, %f116;
	and.pred  	%p126, %p124, %p125;
	mov.pred 	%p437, -1;
	@%p126 bra 	$L__BB0_126;
$L__BB0_40:
	sub.f32 	%f119, %f4, %f13;
	sub.f32 	%f120, %f81, %f91;
	mul.f32 	%f363, %f86, %f99;
	mul.f32 	%f364, %f84, %f101;
	sub.f32 	%f121, %f363, %f364;
	mul.f32 	%f365, %f101, %f119;
	mul.f32 	%f366, %f99, %f120;
	sub.f32 	%f122, %f365, %f366;
	setp.gt.f32 	%p131, %f121, 0f00000000;
	setp.ge.f32 	%p132, %f122, 0f00000000;
	setp.le.f32 	%p133, %f122, %f121;
	and.pred  	%p134, %p132, %p133;
	and.pred  	%p136, %p131, %p134;
	@%p136 bra 	$L__BB0_42;
	setp.geu.f32 	%p137, %f121, 0f00000000;
	setp.gtu.f32 	%p138, %f122, 0f00000000;
	setp.ltu.f32 	%p139, %f122, %f121;
	or.pred  	%p140, %p138, %p139;
	or.pred  	%p141, %p137, %p140;
	@%p141 bra 	$L__BB0_45;
$L__BB0_42:
	setp.leu.f32 	%p142, %f121, 0f00000000;
	mul.f32 	%f367, %f84, %f120;
	mul.f32 	%f368, %f86, %f119;
	sub.f32 	%f123, %f367, %f368;
	@%p142 bra 	$L__BB0_44;
	setp.ge.f32 	%p148, %f123, 0f00000000;
	setp.le.f32 	%p149, %f123, %f121;
	and.pred  	%p150, %p148, %p149;
	mov.pred 	%p437, -1;
	@%p150 bra 	$L__BB0_126;
	bra.uni 	$L__BB0_45;
$L__BB0_44:
	setp.le.f32 	%p144, %f123, 0f00000000;
	setp.ge.f32 	%p145, %f123, %f121;
	and.pred  	%p146, %p144, %p145;
	mov.pred 	%p437, -1;
	@%p146 bra 	$L__BB0_126;
$L__BB0_45:
	sub.f32 	%f124, %f4, %f98;
	sub.f32 	%f125, %f81, %f100;
	mul.f32 	%f369, %f86, %f107;
	mul.f32 	%f370, %f84, %f108;
	sub.f32 	%f126, %f369, %f370;
	mul.f32 	%f371, %f108, %f124;
	mul.f32 	%f372, %f107, %f125;
	sub.f32 	%f127, %f371, %f372;
	setp.gt.f32 	%p151, %f126, 0f00000000;
	setp.ge.f32 	%p152, %f127, 0f00000000;
	setp.le.f32 	%p153, %f127, %f126;
	and.pred  	%p154, %p152, %p153;
	and.pred  	%p156, %p151, %p154;
	@%p156 bra 	$L__BB0_47;
	setp.geu.f32 	%p157, %f126, 0f00000000;
	setp.gtu.f32 	%p158, %f127, 0f00000000;
	setp.ltu.f32 	%p159, %f127, %f126;
	or.pred  	%p160, %p158, %p159;
	or.pred  	%p161, %p157, %p160;
	@%p161 bra 	$L__BB0_50;
$L__BB0_47:
	setp.leu.f32 	%p162, %f126, 0f00000000;
	mul.f32 	%f373, %f84, %f125;
	mul.f32 	%f374, %f86, %f124;
	sub.f32 	%f128, %f373, %f374;
	@%p162 bra 	$L__BB0_49;
	setp.ge.f32 	%p168, %f128, 0f00000000;
	setp.le.f32 	%p169, %f128, %f126;
	and.pred  	%p170, %p168, %p169;
	mov.pred 	%p437, -1;
	@%p170 bra 	$L__BB0_126;
	bra.uni 	$L__BB0_50;
$L__BB0_49:
	setp.le.f32 	%p164, %f128, 0f00000000;
	setp.ge.f32 	%p165, %f128, %f126;
	and.pred  	%p166, %p164, %p165;
	mov.pred 	%p437, -1;
	@%p166 bra 	$L__BB0_126;
$L__BB0_50:
	sub.f32 	%f129, %f7, %f10;
	sub.f32 	%f130, %f85, %f90;
	mul.f32 	%f375, %f88, %f89;
	mul.f32 	%f376, %f87, %f92;
	sub.f32 	%f131, %f375, %f376;
	mul.f32 	%f377, %f92, %f129;
	mul.f32 	%f378, %f89, %f130;
	sub.f32 	%f132, %f377, %f378;
	setp.gt.f32 	%p171, %f131, 0f00000000;
	setp.ge.f32 	%p172, %f132, 0f00000000;
	setp.le.f32 	%p173, %f132, %f131;
	and.pred  	%p174, %p172, %p173;
	and.pred  	%p176, %p171, %p174;
	@%p176 bra 	$L__BB0_52;
	setp.geu.f32 	%p177, %f131, 0f00000000;
	setp.gtu.f32 	%p178, %f132, 0f00000000;
	setp.ltu.f32 	%p179, %f132, %f131;
	or.pred  	%p180, %p178, %p179;
	or.pred  	%p181, %p177, %p180;
	@%p181 bra 	$L__BB0_55;
$L__BB0_52:
	setp.leu.f32 	%p182, %f131, 0f00000000;
	mul.f32 	%f379, %f87, %f130;
	mul.f32 	%f380, %f88, %f129;
	sub.f32 	%f133, %f379, %f380;
	@%p182 bra 	$L__BB0_54;
	setp.ge.f32 	%p188, %f133, 0f00000000;
	setp.le.f32 	%p189, %f133, %f131;
	and.pred  	%p190, %p188, %p189;
	mov.pred 	%p437, -1;
	@%p190 bra 	$L__BB0_126;
	bra.uni 	$L__BB0_55;
$L__BB0_54:
	setp.le.f32 	%p184, %f133, 0f00000000;
	setp.ge.f32 	%p185, %f133, %f131;
	and.pred  	%p186, %p184, %p185;
	mov.pred 	%p437, -1;
	@%p186 bra 	$L__BB0_126;
$L__BB0_55:
	sub.f32 	%f134, %f7, %f13;
	sub.f32 	%f135, %f85, %f91;
	mul.f32 	%f381, %f88, %f99;
	mul.f32 	%f382, %f87, %f101;
	sub.f32 	%f136, %f381, %f382;
	mul.f32 	%f383, %f101, %f134;
	mul.f32 	%f384, %f99, %f135;
	sub.f32 	%f137, %f383, %f384;
	setp.gt.f32 	%p191, %f136, 0f00000000;
	setp.ge.f32 	%p192, %f137, 0f00000000;
	setp.le.f32 	%p193, %f137, %f136;
	and.pred  	%p194, %p192, %p193;
	and.pred  	%p196, %p191, %p194;
	@%p196 bra 	$L__BB0_57;
	setp.geu.f32 	%p197, %f136, 0f00000000;
	setp.gtu.f32 	%p198, %f137, 0f00000000;
	setp.ltu.f32 	%p199, %f137, %f136;
	or.pred  	%p200, %p198, %p199;
	or.pred  	%p201, %p197, %p200;
	@%p201 bra 	$L__BB0_60;
$L__BB0_57:
	setp.leu.f32 	%p202, %f136, 0f00000000;
	mul.f32 	%f385, %f87, %f135;
	mul.f32 	%f386, %f88, %f134;
	sub.f32 	%f138, %f385, %f386;
	@%p202 bra 	$L__BB0_59;
	setp.ge.f32 	%p208, %f138, 0f00000000;
	setp.le.f32 	%p209, %f138, %f136;
	and.pred  	%p210, %p208, %p209;
	mov.pred 	%p437, -1;
	@%p210 bra 	$L__BB0_126;
	bra.uni 	$L__BB0_60;
$L__BB0_59:
	setp.le.f32 	%p204, %f138, 0f00000000;
	setp.ge.f32 	%p205, %f138, %f136;
	and.pred  	%p206, %p204, %p205;
	mov.pred 	%p437, -1;
	@%p206 bra 	$L__BB0_126;
$L__BB0_60:
	sub.f32 	%f139, %f7, %f98;
	sub.f32 	%f140, %f85, %f100;
	mul.f32 	%f387, %f88, %f107;
	mul.f32 	%f388, %f87, %f108;
	sub.f32 	%f141, %f387, %f388;
	mul.f32 	%f389, %f108, %f139;
	mul.f32 	%f390, %f107, %f140;
	sub.f32 	%f142, %f389, %f390;
	setp.gt.f32 	%p211, %f141, 0f00000000;
	setp.ge.f32 	%p212, %f142, 0f00000000;
	setp.le.f32 	%p213, %f142, %f141;
	and.pred  	%p214, %p212, %p213;
	and.pred  	%p216, %p211, %p214;
	@%p216 bra 	$L__BB0_62;
	setp.geu.f32 	%p217, %f141, 0f00000000;
	setp.gtu.f32 	%p218, %f142, 0f00000000;
	setp.ltu.f32 	%p219, %f142, %f141;
	or.pred  	%p220, %p218, %p219;
	or.pred  	%p221, %p217, %p220;
	@%p221 bra 	$L__BB0_65;
$L__BB0_62:
	setp.leu.f32 	%p222, %f141, 0f00000000;
	mul.f32 	%f391, %f87, %f140;
	mul.f32 	%f392, %f88, %f139;
	sub.f32 	%f143, %f391, %f392;
	@%p222 bra 	$L__BB0_64;
	setp.ge.f32 	%p228, %f143, 0f00000000;
	setp.le.f32 	%p229, %f143, %f141;
	and.pred  	%p230, %p228, %p229;
	mov.pred 	%p437, -1;
	@%p230 bra 	$L__BB0_126;
	bra.uni 	$L__BB0_65;
$L__BB0_64:
	setp.le.f32 	%p224, %f143, 0f00000000;
	setp.ge.f32 	%p225, %f143, %f141;
	and.pred  	%p226, %p224, %p225;
	mov.pred 	%p437, -1;
	@%p226 bra 	$L__BB0_126;
$L__BB0_65:
	sub.f32 	%f393, %f91, %f90;
	sub.f32 	%f394, %f13, %f10;
	mul.f32 	%f395, %f90, %f394;
	mul.f32 	%f396, %f393, %f10;
	sub.f32 	%f397, %f395, %f396;
	mul.f32 	%f398, %f393, %f1;
	mul.f32 	%f399, %f394, %f82;
	sub.f32 	%f400, %f398, %f399;
	add.f32 	%f401, %f397, %f400;
	sub.f32 	%f402, %f100, %f91;
	sub.f32 	%f403, %f98, %f13;
	mul.f32 	%f404, %f91, %f403;
	mul.f32 	%f405, %f402, %f13;
	sub.f32 	%f406, %f404, %f405;
	mul.f32 	%f407, %f402, %f1;
	mul.f32 	%f408, %f403, %f82;
	sub.f32 	%f409, %f407, %f408;
	add.f32 	%f410, %f406, %f409;
	sub.f32 	%f411, %f90, %f100;
	sub.f32 	%f412, %f10, %f98;
	mul.f32 	%f413, %f100, %f412;
	mul.f32 	%f414, %f411, %f98;
	sub.f32 	%f415, %f413, %f414;
	mul.f32 	%f416, %f411, %f1;
	mul.f32 	%f417, %f412, %f82;
	sub.f32 	%f418, %f416, %f417;
	add.f32 	%f419, %f415, %f418;
	mul.f32 	%f420, %f401, %f410;
	setp.gt.f32 	%p232, %f420, 0f00000000;
	mul.f32 	%f421, %f401, %f419;
	setp.gt.f32 	%p233, %f421, 0f00000000;
	mov.pred 	%p437, -1;
	and.pred  	%p234, %p232, %p233;
	@%p234 bra 	$L__BB0_126;
	mul.f32 	%f423, %f82, %f80;
	mul.f32 	%f424, %f83, %f1;
	sub.f32 	%f425, %f423, %f424;
	mul.f32 	%f426, %f83, %f10;
	mul.f32 	%f427, %f80, %f90;
	sub.f32 	%f428, %f426, %f427;
	add.f32 	%f429, %f425, %f428;
	mul.f32 	%f430, %f81, %f84;
	mul.f32 	%f431, %f86, %f4;
	sub.f32 	%f432, %f430, %f431;
	mul.f32 	%f433, %f86, %f10;
	mul.f32 	%f434, %f84, %f90;
	sub.f32 	%f435, %f433, %f434;
	add.f32 	%f436, %f432, %f435;
	mul.f32 	%f437, %f85, %f87;
	mul.f32 	%f438, %f88, %f7;
	sub.f32 	%f439, %f437, %f438;
	mul.f32 	%f440, %f88, %f10;
	mul.f32 	%f441, %f87, %f90;
	sub.f32 	%f442, %f440, %f441;
	add.f32 	%f443, %f439, %f442;
	mul.f32 	%f444, %f429, %f436;
	setp.gt.f32 	%p235, %f444, 0f00000000;
	mul.f32 	%f445, %f429, %f443;
	setp.gt.f32 	%p236, %f445, 0f00000000;
	and.pred  	%p437, %p235, %p236;
	bra.uni 	$L__BB0_126;
$L__BB0_67:
	mul.f32 	%f458, %f22, %f24;
	setp.leu.f32 	%p238, %f458, 0f00000000;
	@%p238 bra 	$L__BB0_69;
	sub.f32 	%f574, %f44, %f45;
	mul.f32 	%f619, %f23, %f574;
	sub.f32 	%f575, %f46, %f45;
	mul.f32 	%f618, %f23, %f575;
	sub.f32 	%f622, %f23, %f22;
	sub.f32 	%f621, %f23, %f24;
	mov.f32 	%f46, %f45;
	bra.uni 	$L__BB0_75;
$L__BB0_69:
	mul.f32 	%f459, %f23, %f24;
	setp.leu.f32 	%p239, %f459, 0f00000000;
	setp.eq.f32 	%p240, %f22, 0f00000000;
	and.pred  	%p241, %p240, %p239;
	@%p241 bra 	$L__BB0_71;
	sub.f32 	%f572, %f45, %f44;
	mul.f32 	%f619, %f22, %f572;
	sub.f32 	%f573, %f46, %f44;
	mul.f32 	%f618, %f22, %f573;
	sub.f32 	%f622, %f22, %f23;
	sub.f32 	%f621, %f22, %f24;
	mov.f32 	%f46, %f44;
	bra.uni 	$L__BB0_75;
$L__BB0_71:
	setp.eq.f32 	%p242, %f23, 0f00000000;
	@%p242 bra 	$L__BB0_73;
	sub.f32 	%f570, %f44, %f45;
	mul.f32 	%f619, %f23, %f570;
	sub.f32 	%f571, %f46, %f45;
	mul.f32 	%f618, %f23, %f571;
	sub.f32 	%f622, %f23, %f22;
	sub.f32 	%f621, %f23, %f24;
	mov.f32 	%f46, %f45;
	bra.uni 	$L__BB0_75;
$L__BB0_73:
	setp.eq.f32 	%p243, %f24, 0f00000000;
	@%p243 bra 	$L__BB0_76;
	sub.f32 	%f568, %f44, %f46;
	mul.f32 	%f619, %f24, %f568;
	sub.f32 	%f569, %f45, %f46;
	mul.f32 	%f618, %f24, %f569;
	sub.f32 	%f622, %f24, %f22;
	sub.f32 	%f621, %f24, %f23;
$L__BB0_75:
	mul.f32 	%f578, %f611, %f612;
	mul.f32 	%f579, %f621, %f622;
	mul.f32 	%f580, %f578, %f579;
	mul.f32 	%f581, %f610, %f580;
	mul.f32 	%f582, %f609, %f611;
	fma.rn.f32 	%f583, %f582, %f579, %f581;
	mul.f32 	%f584, %f608, %f612;
	fma.rn.f32 	%f585, %f584, %f579, %f581;
	mul.f32 	%f586, %f46, %f580;
	mul.f32 	%f587, %f578, %f619;
	fma.rn.f32 	%f588, %f587, %f621, %f586;
	mul.f32 	%f589, %f578, %f618;
	fma.rn.f32 	%f590, %f589, %f622, %f586;
	setp.gt.f32 	%p433, %f583, %f585;
	selp.f32 	%f591, %f583, %f585, %p433;
	selp.f32 	%f592, %f585, %f583, %p433;
	setp.gt.f32 	%p434, %f588, %f590;
	selp.f32 	%f594, %f588, %f590, %p434;
	selp.f32 	%f596, %f590, %f588, %p434;
	setp.geu.f32 	%p435, %f591, %f596;
	setp.geu.f32 	%p436, %f594, %f592;
	and.pred  	%p437, %p435, %p436;
	bra.uni 	$L__BB0_126;
$L__BB0_76:
	abs.f32 	%f169, %f19;
	abs.f32 	%f170, %f20;
	abs.f32 	%f171, %f21;
	setp.leu.f32 	%p244, %f169, %f170;
	@%p244 bra 	$L__BB0_78;
	setp.gt.f32 	%p246, %f169, %f171;
	selp.b64 	%rd90, 2, 1, %p246;
	selp.u64 	%rd89, 1, 0, %p246;
	selp.u32 	%r14, 1, 0, %p246;
	mul.wide.u32 	%rd62, %r14, 4;
	add.s64 	%rd63, %rd2, %rd62;
	ld.local.f32 	%f4, [%rd63];
	add.s64 	%rd64, %rd1, %rd62;
	ld.local.f32 	%f1, [%rd64];
	add.s64 	%rd65, %rd3, %rd62;
	ld.local.f32 	%f7, [%rd65];
	add.s64 	%rd66, %rd4, %rd62;
	ld.local.f32 	%f10, [%rd66];
	add.s64 	%rd67, %rd5, %rd62;
	ld.local.f32 	%f13, [%rd67];
	bra.uni 	$L__BB0_79;
$L__BB0_78:
	setp.gt.f32 	%p245, %f171, %f170;
	selp.b64 	%rd90, 1, 2, %p245;
	mov.b64 	%rd89, 0;
$L__BB0_79:
	sub.f32 	%f182, %f4, %f1;
	shl.b64 	%rd68, %rd90, 2;
	add.s64 	%rd69, %rd2, %rd68;
	ld.local.f32 	%f183, [%rd69];
	add.s64 	%rd70, %rd1, %rd68;
	ld.local.f32 	%f184, [%rd70];
	sub.f32 	%f185, %f183, %f184;
	sub.f32 	%f186, %f7, %f4;
	add.s64 	%rd71, %rd3, %rd68;
	ld.local.f32 	%f187, [%rd71];
	sub.f32 	%f188, %f187, %f183;
	sub.f32 	%f189, %f1, %f7;
	sub.f32 	%f190, %f184, %f187;
	sub.f32 	%f191, %f10, %f13;
	add.s64 	%rd72, %rd4, %rd68;
	ld.local.f32 	%f192, [%rd72];
	add.s64 	%rd73, %rd5, %rd68;
	ld.local.f32 	%f193, [%rd73];
	sub.f32 	%f194, %f192, %f193;
	sub.f32 	%f195, %f1, %f10;
	sub.f32 	%f196, %f184, %f192;
	mul.f32 	%f460, %f185, %f191;
	mul.f32 	%f461, %f182, %f194;
	sub.f32 	%f197, %f460, %f461;
	mul.f32 	%f462, %f194, %f195;
	mul.f32 	%f463, %f191, %f196;
	sub.f32 	%f198, %f462, %f463;
	setp.gt.f32 	%p247, %f197, 0f00000000;
	setp.ge.f32 	%p248, %f198, 0f00000000;
	setp.le.f32 	%p249, %f198, %f197;
	and.pred  	%p250, %p248, %p249;
	and.pred  	%p252, %p247, %p250;
	@%p252 bra 	$L__BB0_81;
	setp.geu.f32 	%p253, %f197, 0f00000000;
	setp.gtu.f32 	%p254, %f198, 0f00000000;
	setp.ltu.f32 	%p255, %f198, %f197;
	or.pred  	%p256, %p254, %p255;
	or.pred  	%p257, %p253, %p256;
	@%p257 bra 	$L__BB0_84;
$L__BB0_81:
	setp.leu.f32 	%p258, %f197, 0f00000000;
	mul.f32 	%f464, %f182, %f196;
	mul.f32 	%f465, %f185, %f195;
	sub.f32 	%f199, %f464, %f465;
	@%p258 bra 	$L__BB0_83;
	setp.ge.f32 	%p264, %f199, 0f00000000;
	setp.le.f32 	%p265, %f199, %f197;
	and.pred  	%p266, %p264, %p265;
	mov.pred 	%p437, -1;
	@%p266 bra 	$L__BB0_126;
	bra.uni 	$L__BB0_84;
$L__BB0_83:
	setp.le.f32 	%p260, %f199, 0f00000000;
	setp.ge.f32 	%p261, %f199, %f197;
	and.pred  	%p262, %p260, %p261;
	mov.pred 	%p437, -1;
	@%p262 bra 	$L__BB0_126;
$L__BB0_84:
	shl.b64 	%rd74, %rd89, 2;
	add.s64 	%rd75, %rd6, %rd74;
	ld.local.f32 	%f200, [%rd75];
	sub.f32 	%f201, %f13, %f200;
	add.s64 	%rd77, %rd6, %rd68;
	ld.local.f32 	%f202, [%rd77];
	sub.f32 	%f203, %f193, %f202;
	sub.f32 	%f204, %f1, %f13;
	sub.f32 	%f205, %f184, %f193;
	mul.f32 	%f466, %f185, %f201;
	mul.f32 	%f467, %f182, %f203;
	sub.f32 	%f206, %f466, %f467;
	mul.f32 	%f468, %f203, %f204;
	mul.f32 	%f469, %f201, %f205;
	sub.f32 	%f207, %f468, %f469;
	setp.gt.f32 	%p267, %f206, 0f00000000;
	setp.ge.f32 	%p268, %f207, 0f00000000;
	setp.le.f32 	%p269, %f207, %f206;
	and.pred  	%p270, %p268, %p269;
	and.pred  	%p272, %p267, %p270;
	@%p272 bra 	$L__BB0_86;
	setp.geu.f32 	%p273, %f206, 0f00000000;
	setp.gtu.f32 	%p274, %f207, 0f00000000;
	setp.ltu.f32 	%p275, %f207, %f206;
	or.pred  	%p276, %p274, %p275;
	or.pred  	%p277, %p273, %p276;
	@%p277 bra 	$L__BB0_89;
$L__BB0_86:
	setp.leu.f32 	%p278, %f206, 0f00000000;
	mul.f32 	%f470, %f182, %f205;
	mul.f32 	%f471, %f185, %f204;
	sub.f32 	%f208, %f470, %f471;
	@%p278 bra 	$L__BB0_88;
	setp.ge.f32 	%p284, %f208, 0f00000000;
	setp.le.f32 	%p285, %f208, %f206;
	and.pred  	%p286, %p284, %p285;
	mov.pred 	%p437, -1;
	@%p286 bra 	$L__BB0_126;
	bra.uni 	$L__BB0_89;
$L__BB0_88:
	setp.le.f32 	%p280, %f208, 0f00000000;
	setp.ge.f32 	%p281, %f208, %f206;
	and.pred  	%p282, %p280, %p281;
	mov.pred 	%p437, -1;
	@%p282 bra 	$L__BB0_126;
$L__BB0_89:
	sub.f32 	%f209, %f200, %f10;
	sub.f32 	%f210, %f202, %f192;
	sub.f32 	%f211, %f1, %f200;
	sub.f32 	%f212, %f184, %f202;
	mul.f32 	%f472, %f185, %f209;
	mul.f32 	%f473, %f182, %f210;
	sub.f32 	%f213, %f472, %f473;
	mul.f32 	%f474, %f210, %f211;
	mul.f32 	%f475, %f209, %f212;
	sub.f32 	%f214, %f474, %f475;
	setp.gt.f32 	%p287, %f213, 0f00000000;
	setp.ge.f32 	%p288, %f214, 0f00000000;
	setp.le.f32 	%p289, %f214, %f213;
	and.pred  	%p290, %p288, %p289;
	and.pred  	%p292, %p287, %p290;
	@%p292 bra 	$L__BB0_91;
	setp.geu.f32 	%p293, %f213, 0f00000000;
	setp.gtu.f32 	%p294, %f214, 0f00000000;
	setp.ltu.f32 	%p295, %f214, %f213;
	or.pred  	%p296, %p294, %p295;
	or.pred  	%p297, %p293, %p296;
	@%p297 bra 	$L__BB0_94;
$L__BB0_91:
	setp.leu.f32 	%p298, %f213, 0f00000000;
	mul.f32 	%f476, %f182, %f212;
	mul.f32 	%f477, %f185, %f211;
	sub.f32 	%f215, %f476, %f477;
	@%p298 bra 	$L__BB0_93;
	setp.ge.f32 	%p304, %f215, 0f00000000;
	setp.le.f32 	%p305, %f215, %f213;
	and.pred  	%p306, %p304, %p305;
	mov.pred 	%p437, -1;
	@%p306 bra 	$L__BB0_126;
	bra.uni 	$L__BB0_94;
$L__BB0_93:
	setp.le.f32 	%p300, %f215, 0f00000000;
	setp.ge.f32 	%p301, %f215, %f213;
	and.pred  	%p302, %p300, %p301;
	mov.pred 	%p437, -1;
	@%p302 bra 	$L__BB0_126;
$L__BB0_94:
	sub.f32 	%f216, %f4, %f10;
	sub.f32 	%f217, %f183, %f192;
	mul.f32 	%f478, %f188, %f191;
	mul.f32 	%f479, %f186, %f194;
	sub.f32 	%f218, %f478, %f479;
	mul.f32 	%f480, %f194, %f216;
	mul.f32 	%f481, %f191, %f217;
	sub.f32 	%f219, %f480, %f481;
	setp.gt.f32 	%p307, %f218, 0f00000000;
	setp.ge.f32 	%p308, %f219, 0f00000000;
	setp.le.f32 	%p309, %f219, %f218;
	and.pred  	%p310, %p308, %p309;
	and.pred  	%p312, %p307, %p310;
	@%p312 bra 	$L__BB0_96;
	setp.geu.f32 	%p313, %f218, 0f00000000;
	setp.gtu.f32 	%p314, %f219, 0f00000000;
	setp.ltu.f32 	%p315, %f219, %f218;
	or.pred  	%p316, %p314, %p315;
	or.pred  	%p317, %p313, %p316;
	@%p317 bra 	$L__BB0_99;
$L__BB0_96:
	setp.leu.f32 	%p318, %f218, 0f00000000;
	mul.f32 	%f482, %f186, %f217;
	mul.f32 	%f483, %f188, %f216;
	sub.f32 	%f220, %f482, %f483;
	@%p318 bra 	$L__BB0_98;
	setp.ge.f32 	%p324, %f220, 0f00000000;
	setp.le.f32 	%p325, %f220, %f218;
	and.pred  	%p326, %p324, %p325;
	mov.pred 	%p437, -1;
	@%p326 bra 	$L__BB0_126;
	bra.uni 	$L__BB0_99;
$L__BB0_98:
	setp.le.f32 	%p320, %f220, 0f00000000;
	setp.ge.f32 	%p321, %f220, %f218;
	and.pred  	%p322, %p320, %p321;
	mov.pred 	%p437, -1;
	@%p322 bra 	$L__BB0_126;
$L__BB0_99:
	sub.f32 	%f221, %f4, %f13;
	sub.f32 	%f222, %f183, %f193;
	mul.f32 	%f484, %f188, %f201;
	mul.f32 	%f485, %f186, %f203;
	sub.f32 	%f223, %f484, %f485;
	mul.f32 	%f486, %f203, %f221;
	mul.f32 	%f487, %f201, %f222;
	sub.f32 	%f224, %f486, %f487;
	setp.gt.f32 	%p327, %f223, 0f00000000;
	setp.ge.f32 	%p328, %f224, 0f00000000;
	setp.le.f32 	%p329, %f224, %f223;
	and.pred  	%p330, %p328, %p329;
	and.pred  	%p332, %p327, %p330;
	@%p332 bra 	$L__BB0_101;
	setp.geu.f32 	%p333, %f223, 0f00000000;
	setp.gtu.f32 	%p334, %f224, 0f00000000;
	setp.ltu.f32 	%p335, %f224, %f223;
	or.pred  	%p336, %p334, %p335;
	or.pred  	%p337, %p333, %p336;
	@%p337 bra 	$L__BB0_104;
$L__BB0_101:
	setp.leu.f32 	%p338, %f223, 0f00000000;
	mul.f32 	%f488, %f186, %f222;
	mul.f32 	%f489, %f188, %f221;
	sub.f32 	%f225, %f488, %f489;
	@%p338 bra 	$L__BB0_103;
	setp.ge.f32 	%p344, %f225, 0f00000000;
	setp.le.f32 	%p345, %f225, %f223;
	and.pred  	%p346, %p344, %p345;
	mov.pred 	%p437, -1;
	@%p346 bra 	$L__BB0_126;
	bra.uni 	$L__BB0_104;
$L__BB0_103:
	setp.le.f32 	%p340, %f225, 0f00000000;
	setp.ge.f32 	%p341, %f225, %f223;
	and.pred  	%p342, %p340, %p341;
	mov.pred 	%p437, -1;
	@%p342 bra 	$L__BB0_126;
$L__BB0_104:
	sub.f32 	%f226, %f4, %f200;
	sub.f32 	%f227, %f183, %f202;
	mul.f32 	%f490, %f188, %f209;
	mul.f32 	%f491, %f186, %f210;
	sub.f32 	%f228, %f490, %f491;
	mul.f32 	%f492, %f210, %f226;
	mul.f32 	%f493, %f209, %f227;
	sub.f32 	%f229, %f492, %f493;
	setp.gt.f32 	%p347, %f228, 0f00000000;
	setp.ge.f32 	%p348, %f229, 0f00000000;
	setp.le.f32 	%p349, %f229, %f228;
	and.pred  	%p350, %p348, %p349;
	and.pred  	%p352, %p347, %p350;
	@%p352 bra 	$L__BB0_106;
	setp.geu.f32 	%p353, %f228, 0f00000000;
	setp.gtu.f32 	%p354, %f229, 0f00000000;
	setp.ltu.f32 	%p355, %f229, %f228;
	or.pred  	%p356, %p354, %p355;
	or.pred  	%p357, %p353, %p356;
	@%p357 bra 	$L__BB0_109;
$L__BB0_106:
	setp.leu.f32 	%p358, %f228, 0f00000000;
	mul.f32 	%f494, %f186, %f227;
	mul.f32 	%f495, %f188, %f226;
	sub.f32 	%f230, %f494, %f495;
	@%p358 bra 	$L__BB0_108;
	setp.ge.f32 	%p364, %f230, 0f00000000;
	setp.le.f32 	%p365, %f230, %f228;
	and.pred  	%p366, %p364, %p365;
	mov.pred 	%p437, -1;
	@%p366 bra 	$L__BB0_126;
	bra.uni 	$L__BB0_109;
$L__BB0_108:
	setp.le.f32 	%p360, %f230, 0f00000000;
	setp.ge.f32 	%p361, %f230, %f228;
	and.pred  	%p362, %p360, %p361;
	mov.pred 	%p437, -1;
	@%p362 bra 	$L__BB0_126;
$L__BB0_109:
	sub.f32 	%f231, %f7, %f10;
	sub.f32 	%f232, %f187, %f192;
	mul.f32 	%f496, %f190, %f191;
	mul.f32 	%f497, %f189, %f194;
	sub.f32 	%f233, %f496, %f497;
	mul.f32 	%f498, %f194, %f231;
	mul.f32 	%f499, %f191, %f232;
	sub.f32 	%f234, %f498, %f499;
	setp.gt.f32 	%p367, %f233, 0f00000000;
	setp.ge.f32 	%p368, %f234, 0f00000000;
	setp.le.f32 	%p369, %f234, %f233;
	and.pred  	%p370, %p368, %p369;
	and.pred  	%p372, %p367, %p370;
	@%p372 bra 	$L__BB0_111;
	setp.geu.f32 	%p373, %f233, 0f00000000;
	setp.gtu.f32 	%p374, %f234, 0f00000000;
	setp.ltu.f32 	%p375, %f234, %f233;
	or.pred  	%p376, %p374, %p375;
	or.pred  	%p377, %p373, %p376;
	@%p377 bra 	$L__BB0_114;
$L__BB0_111:
	setp.leu.f32 	%p378, %f233, 0f00000000;
	mul.f32 	%f500, %f189, %f232;
	mul.f32 	%f501, %f190, %f231;
	sub.f32 	%f235, %f500, %f501;
	@%p378 bra 	$L__BB0_113;
	setp.ge.f32 	%p384, %f235, 0f00000000;
	setp.le.f32 	%p385, %f235, %f233;
	and.pred  	%p386, %p384, %p385;
	mov.pred 	%p437, -1;
	@%p386 bra 	$L__BB0_126;
	bra.uni 	$L__BB0_114;
$L__BB0_113:
	setp.le.f32 	%p380, %f235, 0f00000000;
	setp.ge.f32 	%p381, %f235, %f233;
	and.pred  	%p382, %p380, %p381;
	mov.pred 	%p437, -1;
	@%p382 bra 	$L__BB0_126;
$L__BB0_114:
	sub.f32 	%f236, %f7, %f13;
	sub.f32 	%f237, %f187, %f193;
	mul.f32 	%f502, %f190, %f201;
	mul.f32 	%f503, %f189, %f203;
	sub.f32 	%f238, %f502, %f503;
	mul.f32 	%f504, %f203, %f236;
	mul.f32 	%f505, %f201, %f237;
	sub.f32 	%f239, %f504, %f505;
	setp.gt.f32 	%p387, %f238, 0f00000000;
	setp.ge.f32 	%p388, %f239, 0f00000000;
	setp.le.f32 	%p389, %f239, %f238;
	and.pred  	%p390, %p388, %p389;
	and.pred  	%p392, %p387, %p390;
	@%p392 bra 	$L__BB0_116;
	setp.geu.f32 	%p393, %f238, 0f00000000;
	setp.gtu.f32 	%p394, %f239, 0f00000000;
	setp.ltu.f32 	%p395, %f239, %f238;
	or.pred  	%p396, %p394, %p395;
	or.pred  	%p397, %p393, %p396;
	@%p397 bra 	$L__BB0_119;
$L__BB0_116:
	setp.leu.f32 	%p398, %f238, 0f00000000;
	mul.f32 	%f506, %f189, %f237;
	mul.f32 	%f507, %f190, %f236;
	sub.f32 	%f240, %f506, %f507;
	@%p398 bra 	$L__BB0_118;
	setp.ge.f32 	%p404, %f240, 0f00000000;
	setp.le.f32 	%p405, %f240, %f238;
	and.pred  	%p406, %p404, %p405;
	mov.pred 	%p437, -1;
	@%p406 bra 	$L__BB0_126;
	bra.uni 	$L__BB0_119;
$L__BB0_118:
	setp.le.f32 	%p400, %f240, 0f00000000;
	setp.ge.f32 	%p401, %f240, %f238;
	and.pred  	%p402, %p400, %p401;
	mov.pred 	%p437, -1;
	@%p402 bra 	$L__BB0_126;
$L__BB0_119:
	sub.f32 	%f241, %f7, %f200;
	sub.f32 	%f242, %f187, %f202;
	mul.f32 	%f508, %f190, %f209;
	mul.f32 	%f509, %f189, %f210;
	sub.f32 	%f243, %f508, %f509;
	mul.f32 	%f510, %f210, %f241;
	mul.f32 	%f511, %f209, %f242;
	sub.f32 	%f244, %f510, %f511;
	setp.gt.f32 	%p407, %f243, 0f00000000;
	setp.ge.f32 	%p408, %f244, 0f00000000;
	setp.le.f32 	%p409, %f244, %f243;
	and.pred  	%p410, %p408, %p409;
	and.pred  	%p412, %p407, %p410;
	@%p412 bra 	$L__BB0_121;
	setp.geu.f32 	%p413, %f243, 0f00000000;
	setp.gtu.f32 	%p414, %f244, 0f00000000;
	setp.ltu.f32 	%p415, %f244, %f243;
	or.pred  	%p416, %p414, %p415;
	or.pred  	%p417, %p413, %p416;
	@%p417 bra 	$L__BB0_124;
$L__BB0_121:
	setp.leu.f32 	%p418, %f243, 0f00000000;
	mul.f32 	%f512, %f189, %f242;
	mul.f32 	%f513, %f190, %f241;
	sub.f32 	%f245, %f512, %f513;
	@%p418 bra 	$L__BB0_123;
	setp.ge.f32 	%p424, %f245, 0f00000000;
	setp.le.f32 	%p425, %f245, %f243;
	and.pred  	%p426, %p424, %p425;
	mov.pred 	%p437, -1;
	@%p426 bra 	$L__BB0_126;
	bra.uni 	$L__BB0_124;
$L__BB0_123:
	setp.le.f32 	%p420, %f245, 0f00000000;
	setp.ge.f32 	%p421, %f245, %f243;
	and.pred  	%p422, %p420, %p421;
	mov.pred 	%p437, -1;
	@%p422 bra 	$L__BB0_126;
$L__BB0_124:
	sub.f32 	%f514, %f193, %f192;
	sub.f32 	%f515, %f13, %f10;
	mul.f32 	%f516, %f192, %f515;
	mul.f32 	%f517, %f514, %f10;
	sub.f32 	%f518, %f516, %f517;
	mul.f32 	%f519, %f514, %f1;
	mul.f32 	%f520, %f515, %f184;
	sub.f32 	%f521, %f519, %f520;
	add.f32 	%f522, %f518, %f521;
	sub.f32 	%f523, %f202, %f193;
	sub.f32 	%f524, %f200, %f13;
	mul.f32 	%f525, %f193, %f524;
	mul.f32 	%f526, %f523, %f13;
	sub.f32 	%f527, %f525, %f526;
	mul.f32 	%f528, %f523, %f1;
	mul.f32 	%f529, %f524, %f184;
	sub.f32 	%f530, %f528, %f529;
	add.f32 	%f531, %f527, %f530;
	sub.f32 	%f532, %f192, %f202;
	sub.f32 	%f533, %f10, %f200;
	mul.f32 	%f534, %f202, %f533;
	mul.f32 	%f535, %f532, %f200;
	sub.f32 	%f536, %f534, %f535;
	mul.f32 	%f537, %f532, %f1;
	mul.f32 	%f538, %f533, %f184;
	sub.f32 	%f539, %f537, %f538;
	add.f32 	%f540, %f536, %f539;
	mul.f32 	%f541, %f522, %f531;
	setp.gt.f32 	%p428, %f541, 0f00000000;
	mul.f32 	%f542, %f522, %f540;
	setp.gt.f32 	%p429, %f542, 0f00000000;
	mov.pred 	%p437, -1;
	and.pred  	%p430, %p428, %p429;
	@%p430 bra 	$L__BB0_126;
	mul.f32 	%f544, %f184, %f182;
	mul.f32 	%f545, %f185, %f1;
	sub.f32 	%f546, %f544, %f545;
	mul.f32 	%f547, %f185, %f10;
	mul.f32 	%f548, %f182, %f192;
	sub.f32 	%f549, %f547, %f548;
	add.f32 	%f550, %f546, %f549;
	mul.f32 	%f551, %f183, %f186;
	mul.f32 	%f552, %f188, %f4;
	sub.f32 	%f553, %f551, %f552;
	mul.f32 	%f554, %f188, %f10;
	mul.f32 	%f555, %f186, %f192;
	sub.f32 	%f556, %f554, %f555;
	add.f32 	%f557, %f553, %f556;
	mul.f32 	%f558, %f187, %f189;
	mul.f32 	%f559, %f190, %f7;
	sub.f32 	%f560, %f558, %f559;
	mul.f32 	%f561, %f190, %f10;
	mul.f32 	%f562, %f189, %f192;
	sub.f32 	%f563, %f561, %f562;
	add.f32 	%f564, %f560, %f563;
	mul.f32 	%f565, %f550, %f557;
	setp.gt.f32 	%p431, %f565, 0f00000000;
	mul.f32 	%f566, %f550, %f564;
	setp.gt.f32 	%p432, %f566, 0f00000000;
	and.pred  	%p437, %p431, %p432;
$L__BB0_126:
	ld.param.u64 	%rd86, [_Z13jmeint_kernelPfS_S_S_S_S_Pbi_param_6];
	cvt.s64.s32 	%rd78, %r1;
	cvta.to.global.u64 	%rd79, %rd86;
	add.s64 	%rd17, %rd79, %rd78;
	@%p437 bra 	$L__BB0_128;
	mov.b16 	%rs1, 1;
	st.global.u8 	[%rd17], %rs1;
	bra.uni 	$L__BB0_129;
$L__BB0_128:
	mov.b16 	%rs2, 0;
	st.global.u8 	[%rd17], %rs2;
$L__BB0_129:
	ret;

}


// ===== COMPILED SASS (sm_100) =====

	.target	sm_100

	.elftype	@"ET_EXEC"


//--------------------- .note.nv.tkinfo           --------------------------
	.section	.note.nv.tkinfo,"",@"SHT_NOTE"
	.sectionflags	@"SHF_NOTE_NV_TKINFO"
	.tkinfo
        /*0018*/ 	.word	0x00000002
        /*0030*/ 	.string	""
        /*0030*/ 	.string	"ptxas"
        /*0030*/ 	.string	"Cuda compilation tools, release 13.0, V13.0.88"
        /*0030*/ 	.string	"Build cuda_13.0.r13.0/compiler.36424714_0"
        /*0030*/ 	.string	"-arch sm_100 -m 64 "



//--------------------- .note.nv.cuinfo           --------------------------
	.section	.note.nv.cuinfo,"",@"SHT_NOTE"
	.sectionflags	@"SHF_NOTE_NV_CUINFO"
        /*0018*/ 	.short	0x0002
        /*001a*/ 	.short	0x0064
        /*001c*/ 	.short	0x0082
	.zero		2


//--------------------- .nv.info                  --------------------------
	.section	.nv.info,"",@"SHT_CUDA_INFO"
	.align	4


	//----- nvinfo : EIATTR_REGCOUNT
	.align		4
        /*0000*/ 	.byte	0x04, 0x2f
        /*0002*/ 	.short	(.L_1 - .L_0)
	.align		4
.L_0:
        /*0004*/ 	.word	index@(_Z13jmeint_kernelPfS_S_S_S_S_Pbi)
        /*0008*/ 	.word	0x00000028


	//----- nvinfo : EIATTR_FRAME_SIZE
	.align		4
.L_1:
        /*000c*/ 	.byte	0x04, 0x11
        /*000e*/ 	.short	(.L_3 - .L_2)
	.align		4
.L_2:
        /*0010*/ 	.word	index@(_Z13jmeint_kernelPfS_S_S_S_S_Pbi)
        /*0014*/ 	.word	0x00000048


	//----- nvinfo : EIATTR_MIN_STACK_SIZE
	.align		4
.L_3:
        /*0018*/ 	.byte	0x04, 0x12
        /*001a*/ 	.short	(.L_5 - .L_4)
	.align		4
.L_4:
        /*001c*/ 	.word	index@(_Z13jmeint_kernelPfS_S_S_S_S_Pbi)
        /*0020*/ 	.word	0x00000048
.L_5:


//--------------------- .nv.compat                --------------------------
	.section	.nv.compat,"",@"SHT_CUDA_COMPAT_INFO"
	.align	4
        /*0000*/ 	.byte	0x02, 0x09, 0x00, 0x00, 0x02, 0x02, 0x01, 0x00, 0x02, 0x05, 0x05, 0x00, 0x03, 0x07, 0x01, 0x01
        /*0010*/ 	.byte	0x02, 0x03, 0x00, 0x00, 0x02, 0x06, 0x01, 0x00, 0x04, 0x0b, 0x08, 0x00, 0x01, 0x00, 0x00, 0x00
        /*0020*/ 	.byte	0x00, 0x00, 0x00, 0x00


//--------------------- .nv.info._Z13jmeint_kernelPfS_S_S_S_S_Pbi --------------------------
	.section	.nv.info._Z13jmeint_kernelPfS_S_S_S_S_Pbi,"",@"SHT_CUDA_INFO"
	.sectionflags	@""
	.align	4


	//----- nvinfo : EIATTR_CUDA_API_VERSION
	.align		4
        /*0000*/ 	.byte	0x04, 0x37
        /*0002*/ 	.short	(.L_7 - .L_6)
.L_6:
        /*0004*/ 	.word	0x00000082


	//----- nvinfo : EIATTR_KPARAM_INFO
	.align		4
.L_7:
        /*0008*/ 	.byte	0x04, 0x17
        /*000a*/ 	.short	(.L_9 - .L_8)
.L_8:
        /*000c*/ 	.word	0x00000000
        /*0010*/ 	.short	0x0007
        /*0012*/ 	.short	0x0038
        /*0014*/ 	.byte	0x00, 0xf0, 0x11, 0x00


	//----- nvinfo : EIATTR_KPARAM_INFO
	.align		4
.L_9:
        /*0018*/ 	.byte	0x04, 0x17
        /*001a*/ 	.short	(.L_11 - .L_10)
.L_10:
        /*001c*/ 	.word	0x00000000
        /*0020*/ 	.short	0x0006
        /*0022*/ 	.short	0x0030
        /*0024*/ 	.byte	0x00, 0xf5, 0x21, 0x00


	//----- nvinfo : EIATTR_KPARAM_INFO
	.align		4
.L_11:
        /*0028*/ 	.byte	0x04, 0x17
        /*002a*/ 	.short	(.L_13 - .L_12)
.L_12:
        /*002c*/ 	.word	0x00000000
        /*0030*/ 	.short	0x0005
        /*0032*/ 	.short	0x0028
        /*0034*/ 	.byte	0x00, 0xf5, 0x21, 0x00


	//----- nvinfo : EIATTR_KPARAM_INFO
	.align		4
.L_13:
        /*0038*/ 	.byte	0x04, 0x17
        /*003a*/ 	.short	(.L_15 - .L_14)
.L_14:
        /*003c*/ 	.word	0x00000000
        /*0040*/ 	.short	0x0004
        /*0042*/ 	.short	0x0020
        /*0044*/ 	.byte	0x00, 0xf5, 0x21, 0x00


	//----- nvinfo : EIATTR_KPARAM_INFO
	.align		4
.L_15:
        /*0048*/ 	.byte	0x04, 0x17
        /*004a*/ 	.short	(.L_17 - .L_16)
.L_16:
        /*004c*/ 	.word	0x00000000
        /*0050*/ 	.short	0x0003
        /*0052*/ 	.short	0x0018
        /*0054*/ 	.byte	0x00, 0xf5, 0x21, 0x00


	//----- nvinfo : EIATTR_KPARAM_INFO
	.align		4
.L_17:
        /*0058*/ 	.byte	0x04, 0x17
        /*005a*/ 	.short	(.L_19 - .L_18)
.L_18:
        /*005c*/ 	.word	0x00000000
        /*0060*/ 	.short	0x0002
        /*0062*/ 	.short	0x0010
        /*0064*/ 	.byte	0x00, 0xf5, 0x21, 0x00


	//----- nvinfo : EIATTR_KPARAM_INFO
	.align		4
.L_19:
        /*0068*/ 	.byte	0x04, 0x17
        /*006a*/ 	.short	(.L_21 - .L_20)
.L_20:
        /*006c*/ 	.word	0x00000000
        /*0070*/ 	.short	0x0001
        /*0072*/ 	.short	0x0008
        /*0074*/ 	.byte	0x00, 0xf5, 0x21, 0x00


	//----- nvinfo : EIATTR_KPARAM_INFO
	.align		4
.L_21:
        /*0078*/ 	.byte	0x04, 0x17
        /*007a*/ 	.short	(.L_23 - .L_22)
.L_22:
        /*007c*/ 	.word	0x00000000
        /*0080*/ 	.short	0x0000
        /*0082*/ 	.short	0x0000
        /*0084*/ 	.byte	0x00, 0xf5, 0x21, 0x00


	//----- nvinfo : EIATTR_SPARSE_MMA_MASK
	.align		4
.L_23:
        /*0088*/ 	.byte	0x03, 0x50
        /*008a*/ 	.short	0x0000


	//----- nvinfo : EIATTR_MAXREG_COUNT
	.align		4
        /*008c*/ 	.byte	0x03, 0x1b
        /*008e*/ 	.short	0x00ff


	//----- nvinfo : EIATTR_MERCURY_ISA_VERSION
	.align		4
        /*0090*/ 	.byte	0x03, 0x5f
        /*0092*/ 	.short	0x0101


	//----- nvinfo : EIATTR_VRC_CTA_INIT_COUNT
	.align		4
        /*0094*/ 	.byte	0x02, 0x4a
	.zero		1
	.zero		1


	//----- nvinfo : EIATTR_EXIT_INSTR_OFFSETS
	.align		4
        /*0098*/ 	.byte	0x04, 0x1c
        /*009a*/ 	.short	(.L_25 - .L_24)


	//   ....[0]....
.L_24:
        /*009c*/ 	.word	0x000000e0


	//   ....[1]....
        /*00a0*/ 	.word	0x00003f10


	//   ....[2]....
        /*00a4*/ 	.word	0x00003f30


	//----- nvinfo : EIATTR_CRS_STACK_SIZE
	.align		4
.L_25:
        /*00a8*/ 	.byte	0x04, 0x1e
        /*00aa*/ 	.short	(.L_27 - .L_26)
.L_26:
        /*00ac*/ 	.word	0x00000000


	//----- nvinfo : EIATTR_CBANK_PARAM_SIZE
	.align		4
.L_27:
        /*00b0*/ 	.byte	0x03, 0x19
        /*00b2*/ 	.short	0x003c


	//----- nvinfo : EIATTR_PARAM_CBANK
	.align		4
        /*00b4*/ 	.byte	0x04, 0x0a
        /*00b6*/ 	.short	(.L_29 - .L_28)
	.align		4
.L_28:
        /*00b8*/ 	.word	index@(.nv.constant0._Z13jmeint_kernelPfS_S_S_S_S_Pbi)
        /*00bc*/ 	.short	0x0380
        /*00be*/ 	.short	0x003c


	//----- nvinfo : EIATTR_SW_WAR
	.align		4
.L_29:
        /*00c0*/ 	.byte	0x04, 0x36
        /*00c2*/ 	.short	(.L_31 - .L_30)
.L_30:
        /*00c4*/ 	.word	0x00000008
.L_31:


//--------------------- .nv.callgraph             --------------------------
	.section	.nv.callgraph,"",@"SHT_CUDA_CALLGRAPH"
	.align	4
	.sectionentsize	8
	.align		4
        /*0000*/ 	.word	0x00000000
	.align		4
        /*0004*/ 	.word	0xffffffff
	.align		4
        /*0008*/ 	.word	0x00000000
	.align		4
        /*000c*/ 	.word	0xfffffffe
	.align		4
        /*0010*/ 	.word	0x00000000
	.align		4
        /*0014*/ 	.word	0xfffffffd
	.align		4
        /*0018*/ 	.word	0x00000000
	.align		4
        /*001c*/ 	.word	0xfffffffc


//--------------------- .text._Z13jmeint_kernelPfS_S_S_S_S_Pbi --------------------------
	.section	.text._Z13jmeint_kernelPfS_S_S_S_S_Pbi,"ax",@progbits
	.align	128
        .global         _Z13jmeint_kernelPfS_S_S_S_S_Pbi
        .type           _Z13jmeint_kernelPfS_S_S_S_S_Pbi,@function
        .size           _Z13jmeint_kernelPfS_S_S_S_S_Pbi,(.L_x_63 - _Z13jmeint_kernelPfS_S_S_S_S_Pbi)
        .other          _Z13jmeint_kernelPfS_S_S_S_S_Pbi,@"STO_CUDA_ENTRY STV_DEFAULT"
_Z13jmeint_kernelPfS_S_S_S_S_Pbi:
.text._Z13jmeint_kernelPfS_S_S_S_S_Pbi:
[----:B------:R-:W0:Y:S01]  /*0000*/  LDC R1, c[0x0][0x37c] ;  /* 0x0000df00ff017b82 */ /* 0x000e220000000800 */
[----:B------:R-:W1:Y:S07]  /*0010*/  S2R R3, SR_TID.Y ;  /* 0x0000000000037919 */ /* 0x000e6e0000002200 */
[----:B------:R-:W-:Y:S01]  /*0020*/  S2UR UR4, SR_CTAID.X ;  /* 0x00000000000479c3 */ /* 0x000fe20000002500 */
[----:B------:R-:W2:Y:S01]  /*0030*/  LDCU UR6, c[0x0][0x370] ;  /* 0x00006e00ff0677ac */ /* 0x000ea20008000800 */
[----:B0-----:R-:W-:Y:S01]  /*0040*/  IADD3 R1, PT, PT, R1, -0x48, RZ ;  /* 0xffffffb801017810 */ /* 0x001fe20007ffe0ff */
[----:B------:R-:W0:Y:S01]  /*0050*/  S2R R5, SR_TID.X ;  /* 0x0000000000057919 */ /* 0x000e220000002100 */
[----:B------:R-:W0:Y:S04]  /*0060*/  LDCU UR7, c[0x0][0x360] ;  /* 0x00006c00ff0777ac */ /* 0x000e280008000800 */
[----:B------:R-:W2:Y:S01]  /*0070*/  S2UR UR5, SR_CTAID.Y ;  /* 0x00000000000579c3 */ /* 0x000ea20000002600 */
[----:B------:R-:W3:Y:S07]  /*0080*/  LDCU UR8, c[0x0][0x3b8] ;  /* 0x00007700ff0877ac */ /* 0x000eee0008000800 */
[----:B------:R-:W1:Y:S01]  /*0090*/  LDC R24, c[0x0][0x364] ;  /* 0x0000d900ff187b82 */ /* 0x000e620000000800 */
[----:B--2---:R-:W-:-:S06]  /*00a0*/  UIMAD UR4, UR5, UR6, UR4 ;  /* 0x00000006050472a4 */ /* 0x004fcc000f8e0204 */
[----:B-1----:R-:W-:-:S04]  /*00b0*/  IMAD R24, R24, UR4, R3 ;  /* 0x0000000418187c24 */ /* 0x002fc8000f8e0203 */
[----:B0-----:R-:W-:-:S05]  /*00c0*/  IMAD R24, R24, UR7, R5 ;  /* 0x0000000718187c24 */ /* 0x001fca000f8e0205 */
[----:B---3--:R-:W-:-:S13]  /*00d0*/  ISETP.GE.AND P0, PT, R24, UR8, PT ;  /* 0x0000000818007c0c */ /* 0x008fda000bf06270 */
[----:B------:R-:W-:Y:S05]  /*00e0*/  @P0 EXIT ;  /* 0x000000000000094d */ /* 0x000fea0003800000 */
[----:B------:R-:W0:Y:S01]  /*00f0*/  LDC.64 R10, c[0x0][0x380] ;  /* 0x0000e000ff0a7b82 */ /* 0x000e220000000a00 */
[----:B------:R-:W1:Y:S01]  /*0100*/  LDCU.64 UR4, c[0x0][0x358] ;  /* 0x00006b00ff0477ac */ /* 0x000e620008000a00 */
[----:B------:R-:W-:-:S06]  /*0110*/  LEA R19, R24, R24, 0x1 ;  /* 0x0000001818137211 */ /* 0x000fcc00078e08ff */
[----:B------:R-:W2:Y:S08]  /*0120*/  LDC.64 R20, c[0x0][0x388] ;  /* 0x0000e200ff147b82 */ /* 0x000eb00000000a00 */
[----:B------:R-:W3:Y:S08]  /*0130*/  LDC.64 R16, c[0x0][0x390] ;  /* 0x0000e400ff107b82 */ /* 0x000ef00000000a00 */
[----:B------:R-:W4:Y:S01]  /*0140*/  LDC.64 R22, c[0x0][0x398] ;  /* 0x0000e600ff167b82 */ /* 0x000f220000000a00 */
[----:B0-----:R-:W-:-:S05]  /*0150*/  IMAD.WIDE R10, R19, 0x4, R10 ;  /* 0x00000004130a7825 */ /* 0x001fca00078e020a */
[----:B-1----:R-:W5:Y:S01]  /*0160*/  LDG.E R2, desc[UR4][R10.64] ;  /* 0x000000040a027981 */ /* 0x002f62000c1e1900 */
[C---:B--2---:R-:W-:Y:S01]  /*0170*/  IMAD.WIDE R20, R19.reuse, 0x4, R20 ;  /* 0x0000000413147825 */ /* 0x044fe200078e0214 */
[----:B------:R-:W0:Y:S02]  /*0180*/  LDC.64 R26, c[0x0][0x3a0] ;  /* 0x0000e800ff1a7b82 */ /* 0x000e240000000a00 */
[----:B------:R-:W2:Y:S04]  /*0190*/  LDG.E R4, desc[UR4][R10.64+0x8] ;  /* 0x000008040a047981 */ /* 0x000ea8000c1e1900 */
[----:B------:R-:W5:Y:S01]  /*01a0*/  LDG.E R5, desc[UR4][R20.64] ;  /* 0x0000000414057981 */ /* 0x000f62000c1e1900 */
[C---:B---3--:R-:W-:Y:S01]  /*01b0*/  IMAD.WIDE R16, R19.reuse, 0x4, R16 ;  /* 0x0000000413107825 */ /* 0x048fe200078e0210 */
[----:B------:R-:W1:Y:S02]  /*01c0*/  LDC.64 R28, c[0x0][0x3a8] ;  /* 0x0000ea00ff1c7b82 */ /* 0x000e640000000a00 */
[----:B------:R-:W3:Y:S04]  /*01d0*/  LDG.E R3, desc[UR4][R10.64+0x4] ;  /* 0x000004040a037981 */ /* 0x000ee8000c1e1900 */
[----:B------:R-:W2:Y:S04]  /*01e0*/  LDG.E R8, desc[UR4][R16.64+0x8] ;  /* 0x0000080410087981 */ /* 0x000ea8000c1e1900 */
[----:B------:R-:W3:Y:S04]  /*01f0*/  LDG.E R13, desc[UR4][R20.64+0x8] ;  /* 0x00000804140d7981 */ /* 0x000ee8000c1e1900 */
[----:B------:R-:W3:Y:S01]  /*0200*/  LDG.E R7, desc[UR4][R16.64+0x4] ;  /* 0x0000040410077981 */ /* 0x000ee2000c1e1900 */
[----:B----4-:R-:W-:-:S03]  /*0210*/  IMAD.WIDE R22, R19, 0x4, R22 ;  /* 0x0000000413167825 */ /* 0x010fc600078e0216 */
[----:B------:R-:W4:Y:S04]  /*0220*/  LDG.E R6, desc[UR4][R16.64] ;  /* 0x0000000410067981 */ /* 0x000f28000c1e1900 */
[----:B------:R-:W4:Y:S04]  /*0230*/  LDG.E R12, desc[UR4][R20.64+0x4] ;  /* 0x00000404140c7981 */ /* 0x000f28000c1e1900 */
[----:B------:R-:W4:Y:S04]  /*0240*/  LDG.E R14, desc[UR4][R22.64+0x4] ;  /* 0x00000404160e7981 */ /* 0x000f28000c1e1900 */
[----:B------:R-:W4:Y:S01]  /*0250*/  LDG.E R9, desc[UR4][R22.64] ;  /* 0x0000000416097981 */ /* 0x000f22000c1e1900 */
[----:B0-----:R-:W-:-:S03]  /*0260*/  IMAD.WIDE R26, R19, 0x4, R26 ;  /* 0x00000004131a7825 */ /* 0x001fc600078e021a */
[----:B------:R0:W4:Y:S01]  /*0270*/  LDG.E R15, desc[UR4][R22.64+0x8] ;  /* 0x00000804160f7981 */ /* 0x000122000c1e1900 */
[----:B-1----:R-:W-:-:S03]  /*0280*/  IMAD.WIDE R28, R19, 0x4, R28 ;  /* 0x00000004131c7825 */ /* 0x002fc600078e021c */
[----:B------:R-:W4:Y:S04]  /*0290*/  LDG.E R11, desc[UR4][R26.64+0x4] ;  /* 0x000004041a0b7981 */ /* 0x000f28000c1e1900 */
[----:B------:R-:W4:Y:S04]  /*02a0*/  LDG.E R10, desc[UR4][R26.64] ;  /* 0x000000041a0a7981 */ /* 0x000f28000c1e1900 */
[----:B------:R-:W4:Y:S04]  /*02b0*/  LDG.E R18, desc[UR4][R28.64+0x4] ;  /* 0x000004041c127981 */ /* 0x000f28000c1e1900 */
[----:B------:R1:W4:Y:S04]  /*02c0*/  LDG.E R16, desc[UR4][R26.64+0x8] ;  /* 0x000008041a107981 */ /* 0x000328000c1e1900 */
[----:B------:R-:W4:Y:S04]  /*02d0*/  LDG.E R17, desc[UR4][R28.64] ;  /* 0x000000041c117981 */ /* 0x000f28000c1e1900 */
[----:B------:R1:W4:Y:S01]  /*02e0*/  LDG.E R19, desc[UR4][R28.64+0x8] ;  /* 0x000008041c137981 */ /* 0x000322000c1e1900 */
[----:B------:R-:W-:Y:S01]  /*02f0*/  UMOV UR6, 0x812dea11 ;  /* 0x812dea1100067882 */ /* 0x000fe20000000000 */
[----:B------:R-:W-:Y:S01]  /*0300*/  UMOV UR7, 0x3d719799 ;  /* 0x3d71979900077882 */ /* 0x000fe20000000000 */
[----:B------:R-:W-:Y:S01]  /*0310*/  BSSY.RECONVERGENT B0, `(.L_x_0) ;  /* 0x00003b9000007945 */ /* 0x000fe20003800200 */
[----:B-----5:R-:W-:Y:S01]  /*0320*/  FADD R0, -R2, R5 ;  /* 0x0000000502007221 */ /* 0x020fe20000000100 */
[C---:B--2---:R-:W-:Y:S01]  /*0330*/  FADD R31, -R4.reuse, R8 ;  /* 0x00000008041f7221 */ /* 0x044fe20000000100 */
[----:B---3--:R-:W-:-:S03]  /*0340*/  FADD R25, -R4, R13 ;  /* 0x0000000d04197221 */ /* 0x008fc60000000100 */
[----:B------:R-:W-:Y:S01]  /*0350*/  FMUL R30, R0, R31 ;  /* 0x0000001f001e7220 */ /* 0x000fe20000400000 */
[----:B0-----:R-:W-:Y:S01]  /*0360*/  FADD R22, -R3, R7 ;  /* 0x0000000703167221 */ /* 0x001fe20000000100 */
[----:B----4-:R-:W-:-:S03]  /*0370*/  FADD R21, -R2, R6 ;  /* 0x0000000602157221 */ /* 0x010fc60000000100 */
[----:B------:R-:W-:Y:S01]  /*0380*/  FMUL R23, R25, R22 ;  /* 0x0000001619177220 */ /* 0x000fe20000400000 */
[----:B------:R-:W-:Y:S01]  /*0390*/  FADD R20, -R3, R12 ;  /* 0x0000000c03147221 */ /* 0x000fe20000000100 */
[----:B------:R-:W-:-:S03]  /*03a0*/  FFMA R25, R25, R21, -R30 ;  /* 0x0000001519197223 */ /* 0x000fc6000000081e */
[C---:B-1----:R-:W-:Y:S01]  /*03b0*/  FMUL R27, R20.reuse, R21 ;  /* 0x00000015141b7220 */ /* 0x042fe20000400000 */
[----:B------:R-:W-:Y:S01]  /*03c0*/  FFMA R26, R20, R31, -R23 ;  /* 0x0000001f141a7223 */ /* 0x000fe20000000817 */
[-C--:B------:R-:W-:Y:S01]  /*03d0*/  FMUL R21, R3, R25.reuse ;  /* 0x0000001903157220 */ /* 0x080fe20000400000 */
[----:B------:R-:W-:Y:S01]  /*03e0*/  FMUL R20, R14, R25 ;  /* 0x000000190e147220 */ /* 0x000fe20000400000 */
[----:B------:R-:W-:Y:S02]  /*03f0*/  FFMA R27, R0, R22, -R27 ;  /* 0x00000016001b7223 */ /* 0x000fe4000000081b */
[-C--:B------:R-:W-:Y:S01]  /*0400*/  FFMA R21, R2, R26.reuse, R21 ;  /* 0x0000001a02157223 */ /* 0x080fe20000000015 */
[----:B------:R-:W-:-:S03]  /*0410*/  FFMA R0, R9, R26, R20 ;  /* 0x0000001a09007223 */ /* 0x000fc60000000014 */
[-C--:B------:R-:W-:Y:S01]  /*0420*/  FFMA R20, R4, R27.reuse, R21 ;  /* 0x0000001b04147223 */ /* 0x080fe20000000015 */
[----:B------:R-:W-:Y:S01]  /*0430*/  FFMA R33, R15, R27, R0 ;  /* 0x0000001b0f217223 */ /* 0x000fe20000000000 */
[----:B------:R-:W-:-:S03]  /*0440*/  FMUL R29, R11, R25 ;  /* 0x000000190b1d7220 */ /* 0x000fc60000400000 */
[----:B------:R-:W-:Y:S01]  /*0450*/  FADD R21, -R20, R33 ;  /* 0x0000002114157221 */ /* 0x000fe20000000100 */
[----:B------:R-:W-:-:S03]  /*0460*/  FFMA R29, R10, R26, R29 ;  /* 0x0000001a0a1d7223 */ /* 0x000fc6000000001d */
[----:B------:R-:W0:Y:S01]  /*0470*/  F2F.F64.F32 R22, R21 ;  /* 0x0000001500167310 */ /* 0x000e220000201800 */
[----:B------:R-:W-:Y:S01]  /*0480*/  FMUL R0, R18, R25 ;  /* 0x0000001912007220 */ /* 0x000fe20000400000 */
[----:B------:R-:W-:-:S03]  /*0490*/  FFMA R35, R16, R27, R29 ;  /* 0x0000001b10237223 */ /* 0x000fc6000000001d */
[----:B------:R-:W-:Y:S01]  /*04a0*/  FFMA R28, R17, R26, R0 ;  /* 0x0000001a111c7223 */ /* 0x000fe20000000000 */
[----:B------:R-:W-:-:S03]  /*04b0*/  FADD R0, -R20, R35 ;  /* 0x0000002314007221 */ /* 0x000fc60000000100 */
[----:B------:R-:W-:Y:S02]  /*04c0*/  FFMA R37, R19, R27, R28 ;  /* 0x0000001b13257223 */ /* 0x000fe4000000001c */
[----:B------:R-:W1:Y:S01]  /*04d0*/  F2F.F64.F32 R28, R0 ;  /* 0x00000000001c7310 */ /* 0x000e620000201800 */
[C---:B0-----:R-:W-:Y:S02]  /*04e0*/  DSETP.GEU.AND P3, PT, R22.reuse, UR6, PT ;  /* 0x0000000616007e2a */ /* 0x041fe4000bf6e000 */
[----:B------:R-:W-:Y:S01]  /*04f0*/  DSETP.GT.AND P2, PT, R22, UR6, PT ;  /* 0x0000000616007e2a */ /* 0x000fe2000bf44000 */
[----:B------:R-:W-:Y:S01]  /*0500*/  FADD R23, -R20, R37 ;  /* 0x0000002514177221 */ /* 0x000fe20000000100 */
[-C--:B------:R-:W-:Y:S02]  /*0510*/  FSETP.GT.AND P0, PT, R33, R20.reuse, PT ;  /* 0x000000142100720b */ /* 0x080fe40003f04000 */
[-C--:B------:R-:W-:Y:S01]  /*0520*/  FSETP.GT.AND P5, PT, R35, R20.reuse, PT ;  /* 0x000000142300720b */ /* 0x080fe20003fa4000 */
[----:B------:R-:W0:Y:S01]  /*0530*/  F2F.F64.F32 R30, R23 ;  /* 0x00000017001e7310 */ /* 0x000e220000201800 */
[-C--:B------:R-:W-:Y:S01]  /*0540*/  FSETP.GT.AND P4, PT, R37, R20.reuse, PT ;  /* 0x000000142500720b */ /* 0x080fe20003f84000 */
[----:B-1----:R-:W-:Y:S01]  /*0550*/  DSETP.GEU.AND P6, PT, R28, UR6, PT ;  /* 0x000000061c007e2a */ /* 0x002fe2000bfce000 */
[----:B------:R-:W-:-:S07]  /*0560*/  FSETP.GEU.AND P1, PT, R33, R20, PT ;  /* 0x000000142100720b */ /* 0x000fce0003f2e000 */
[----:B------:R-:W-:Y:S02]  /*0570*/  @P0 FSEL R21, R21, RZ, P3 ;  /* 0x000000ff15150208 */ /* 0x000fe40001800000 */
[----:B------:R-:W-:Y:S02]  /*0580*/  @P5 FSEL R0, R0, RZ, P6 ;  /* 0x000000ff00005208 */ /* 0x000fe40003000000 */
[-C--:B------:R-:W-:Y:S01]  /*0590*/  FSETP.GEU.AND P0, PT, R35, R20.reuse, PT ;  /* 0x000000142300720b */ /* 0x080fe20003f0e000 */
[----:B0-----:R-:W-:Y:S01]  /*05a0*/  DSETP.GEU.AND P3, PT, R30, UR6, PT ;  /* 0x000000061e007e2a */ /* 0x001fe2000bf6e000 */
[----:B------:R-:W-:Y:S01]  /*05b0*/  FSETP.GEU.AND P6, PT, R37, R20, PT ;  /* 0x000000142500720b */ /* 0x000fe20003fce000 */
[----:B------:R-:W-:-:S04]  /*05c0*/  DSETP.GT.AND P5, PT, R28, UR6, PT ;  /* 0x000000061c007e2a */ /* 0x000fc8000bfa4000 */
[----:B------:R-:W-:Y:S01]  /*05d0*/  @P4 FSEL R23, R23, RZ, P3 ;  /* 0x000000ff17174208 */ /* 0x000fe20001800000 */
[----:B------:R-:W-:Y:S01]  /*05e0*/  DSETP.GT.AND P3, PT, R30, UR6, PT ;  /* 0x000000061e007e2a */ /* 0x000fe2000bf64000 */
[----:B------:R-:W-:-:S04]  /*05f0*/  @!P1 FSEL R21, R21, RZ, !P2 ;  /* 0x000000ff15159208 */ /* 0x000fc80005000000 */
[----:B------:R-:W-:Y:S02]  /*0600*/  @!P0 FSEL R0, R0, RZ, !P5 ;  /* 0x000000ff00008208 */ /* 0x000fe40006800000 */
[----:B------:R-:W-:Y:S01]  /*0610*/  @!P6 FSEL R23, R23, RZ, !P3 ;  /* 0x000000ff1717e208 */ /* 0x000fe20005800000 */
[----:B------:R0:W-:Y:S02]  /*0620*/  STL.64 [R1], R2 ;  /* 0x0000000201007387 */ /* 0x0001e40000100a00 */
[C---:B------:R-:W-:Y:S02]  /*0630*/  FMUL R20, R21.reuse, R0 ;  /* 0x0000000015147220 */ /* 0x040fe40000400000 */
[----:B------:R0:W-:Y:S01]  /*0640*/  STL.64 [R1+0x8], R4 ;  /* 0x0000080401007387 */ /* 0x0001e20000100a00 */
[----:B------:R-:W-:-:S03]  /*0650*/  FMUL R22, R21, R23 ;  /* 0x0000001715167220 */ /* 0x000fc60000400000 */
[----:B------:R0:W-:Y:S04]  /*0660*/  STL.64 [R1+0x10], R12 ;  /* 0x0000100c01007387 */ /* 0x0001e80000100a00 */
[----:B------:R0:W-:Y:S04]  /*0670*/  STL.64 [R1+0x18], R6 ;  /* 0x0000180601007387 */ /* 0x0001e80000100a00 */
[----:B------:R0:W-:Y:S04]  /*0680*/  STL.64 [R1+0x20], R8 ;  /* 0x0000200801007387 */ /* 0x0001e80000100a00 */
[----:B------:R0:W-:Y:S04]  /*0690*/  STL.64 [R1+0x28], R14 ;  /* 0x0000280e01007387 */ /* 0x0001e80000100a00 */
[----:B------:R0:W-:Y:S04]  /*06a0*/  STL.64 [R1+0x30], R10 ;  /* 0x0000300a01007387 */ /* 0x0001e80000100a00 */
[----:B------:R0:W-:Y:S04]  /*06b0*/  STL.64 [R1+0x38], R16 ;  /* 0x0000381001007387 */ /* 0x0001e80000100a00 */
[----:B------:R0:W-:Y:S01]  /*06c0*/  STL.64 [R1+0x40], R18 ;  /* 0x0000401201007387 */ /* 0x0001e20000100a00 */
[----:B------:R-:W-:-:S02]  /*06d0*/  FSETP.GT.AND P1, PT, R22, RZ, PT ;  /* 0x000000ff1600720b */ /* 0x000fc40003f24000 */
[----:B------:R-:W-:Y:S02]  /*06e0*/  FSETP.GT.AND P2, PT, R20, RZ, PT ;  /* 0x000000ff1400720b */ /* 0x000fe40003f44000 */
[----:B------:R-:W-:-:S11]  /*06f0*/  PLOP3.LUT P0, PT, PT, PT, PT, 0x8, 0x80 ;  /* 0x000000000080781c */ /* 0x000fd60003f0e170 */
[----:B0-----:R-:W-:Y:S05]  /*0700*/  @P1 BRA P2, `(.L_x_1) ;  /* 0x0000003400e41947 */ /* 0x001fea0001000000 */
[----:B------:R-:W-:Y:S01]  /*0710*/  FADD R35, -R15, R19 ;  /* 0x000000130f237221 */ /* 0x000fe20000000100 */
[----:B------:R-:W-:Y:S01]  /*0720*/  FADD R30, -R9, R10 ;  /* 0x0000000a091e7221 */ /* 0x000fe20000000100 */
[----:B------:R-:W-:Y:S01]  /*0730*/  FADD R22, -R15, R16 ;  /* 0x000000100f167221 */ /* 0x000fe20000000100 */
[----:B------:R-:W-:Y:S01]  /*0740*/  FADD R29, R17, -R9 ;  /* 0x80000009111d7221 */ /* 0x000fe20000000000 */
[----:B------:R-:W-:Y:S01]  /*0750*/  FADD R32, -R14, R11 ;  /* 0x0000000b0e207221 */ /* 0x000fe20000000100 */
[----:B------:R-:W-:Y:S01]  /*0760*/  FMUL R31, R30, R35 ;  /* 0x000000231e1f7220 */ /* 0x000fe20000400000 */
[----:B------:R-:W-:-:S03]  /*0770*/  FADD R33, -R14, R18 ;  /* 0x000000120e217221 */ /* 0x000fc60000000100 */
[-C--:B------:R-:W-:Y:S01]  /*0780*/  FFMA R31, R22, R29.reuse, -R31 ;  /* 0x0000001d161f7223 */ /* 0x080fe2000000081f */
[----:B------:R-:W-:Y:S01]  /*0790*/  FMUL R29, R32, R29 ;  /* 0x0000001d201d7220 */ /* 0x000fe20000400000 */
[----:B------:R-:W-:Y:S02]  /*07a0*/  FMUL R37, R22, R33 ;  /* 0x0000002116257220 */ /* 0x000fe40000400000 */
[----:B------:R-:W-:Y:S01]  /*07b0*/  FMUL R22, R14, R31 ;  /* 0x0000001f0e167220 */ /* 0x000fe20000400000 */
[----:B------:R-:W-:Y:S01]  /*07c0*/  FFMA R30, R30, R33, -R29 ;  /* 0x000000211e1e7223 */ /* 0x000fe2000000081d */
[----:B------:R-:W-:Y:S01]  /*07d0*/  FFMA R32, R32, R35, -R37 ;  /* 0x0000002320207223 */ /* 0x000fe20000000825 */
[----:B------:R-:W-:-:S03]  /*07e0*/  FMUL R29, R3, R31 ;  /* 0x0000001f031d7220 */ /* 0x000fc60000400000 */
[-C--:B------:R-:W-:Y:S01]  /*07f0*/  FFMA R22, R9, R32.reuse, R22 ;  /* 0x0000002009167223 */ /* 0x080fe20000000016 */
[----:B------:R-:W-:-:S03]  /*0800*/  FFMA R29, R2, R32, R29 ;  /* 0x00000020021d7223 */ /* 0x000fc6000000001d */
[-C--:B------:R-:W-:Y:S01]  /*0810*/  FFMA R35, R15, R30.reuse, R22 ;  /* 0x0000001e0f237223 */ /* 0x080fe20000000016 */
[----:B------:R-:W-:-:S04]  /*0820*/  FFMA R34, R4, R30, R29 ;  /* 0x0000001e04227223 */ /* 0x000fc8000000001d */
[----:B------:R-:W-:Y:S01]  /*0830*/  FADD R22, -R35, R34 ;  /* 0x0000002223167221 */ /* 0x000fe20000000100 */
[CC--:B------:R-:W-:Y:S02]  /*0840*/  FSETP.GT.AND P3, PT, R34.reuse, R35.reuse, PT ;  /* 0x000000232200720b */ /* 0x0c0fe40003f64000 */
[----:B------:R-:W-:Y:S01]  /*0850*/  FSETP.GEU.AND P6, PT, R34, R35, PT ;  /* 0x000000232200720b */ /* 0x000fe20003fce000 */
[----:B------:R-:W0:Y:S02]  /*0860*/  F2F.F64.F32 R28, R22 ;  /* 0x00000016001c7310 */ /* 0x000e240000201800 */
[C---:B0-----:R-:W-:Y:S02]  /*0870*/  DSETP.GEU.AND P4, PT, R28.reuse, UR6, PT ;  /* 0x000000061c007e2a */ /* 0x041fe4000bf8e000 */
[----:B------:R-:W-:Y:S01]  /*0880*/  DSETP.GT.AND P5, PT, R28, UR6, PT ;  /* 0x000000061c007e2a */ /* 0x000fe2000bfa4000 */
[----:B------:R-:W-:-:S05]  /*0890*/  FMUL R28, R12, R31 ;  /* 0x0000001f0c1c7220 */ /* 0x000fca0000400000 */
[----:B------:R-:W-:Y:S01]  /*08a0*/  @P3 FSEL R22, R22, RZ, P4 ;  /* 0x000000ff16163208 */ /* 0x000fe20002000000 */
[----:B------:R-:W-:-:S03]  /*08b0*/  FFMA R28, R5, R32, R28 ;  /* 0x00000020051c7223 */ /* 0x000fc6000000001c */
[----:B------:R-:W-:Y:S01]  /*08c0*/  @!P6 FSEL R22, R22, RZ, !P5 ;  /* 0x000000ff1616e208 */ /* 0x000fe20006800000 */
[----:B------:R-:W-:-:S04]  /*08d0*/  FFMA R28, R13, R30, R28 ;  /* 0x0000001e0d1c7223 */ /* 0x000fc8000000001c */
[----:B------:R-:W-:Y:S01]  /*08e0*/  FADD R33, -R35, R28 ;  /* 0x0000001c23217221 */ /* 0x000fe20000000100 */
[CC--:B------:R-:W-:Y:S02]  /*08f0*/  FSETP.GT.AND P2, PT, R28.reuse, R35.reuse, PT ;  /* 0x000000231c00720b */ /* 0x0c0fe40003f44000 */
[----:B------:R-:W-:Y:S02]  /*0900*/  FSETP.GEU.AND P3, PT, R28, R35, PT ;  /* 0x000000231c00720b */ /* 0x000fe40003f6e000 */
[----:B------:R-:W0:Y:S02]  /*0910*/  F2F.F64.F32 R28, R33 ;  /* 0x00000021001c7310 */ /* 0x000e240000201800 */
[C---:B0-----:R-:W-:Y:S02]  /*0920*/  DSETP.GEU.AND P4, PT, R28.reuse, UR6, PT ;  /* 0x000000061c007e2a */ /* 0x041fe4000bf8e000 */
[----:B------:R-:W-:Y:S01]  /*0930*/  DSETP.GT.AND P5, PT, R28, UR6, PT ;  /* 0x000000061c007e2a */ /* 0x000fe2000bfa4000 */
[----:B------:R-:W-:-:S04]  /*0940*/  FMUL R29, R7, R31 ;  /* 0x0000001f071d7220 */ /* 0x000fc80000400000 */
        /* <DEDUP_REMOVED lines=8> */
[----:B0-----:R-:W-:-:S07]  /*09d0*/  DSETP.GEU.AND P4, PT, R28, UR6, PT ;  /* 0x000000061c007e2a */ /* 0x001fce000bf8e000 */
[----:B------:R-:W-:Y:S01]  /*09e0*/  @P6 FSEL R34, R34, RZ, P4 ;  /* 0x000000ff22226208 */ /* 0x000fe20002000000 */
[----:B------:R-:W-:Y:S01]  /*09f0*/  DSETP.GT.AND P4, PT, R28, UR6, PT ;  /* 0x000000061c007e2a */ /* 0x000fe2000bf84000 */
[----:B------:R-:W-:-:S05]  /*0a00*/  FMUL R28, R22, R33 ;  /* 0x00000021161c7220 */ /* 0x000fca0000400000 */
[----:B------:R-:W-:Y:S02]  /*0a10*/  @!P2 FSEL R34, R34, RZ, !P4 ;  /* 0x000000ff2222a208 */ /* 0x000fe40006000000 */
[----:B------:R-:W-:-:S03]  /*0a20*/  FSETP.GT.AND P3, PT, R28, RZ, PT ;  /* 0x000000ff1c00720b */ /* 0x000fc60003f64000 */
[----:B------:R-:W-:-:S05]  /*0a30*/  FMUL R29, R22, R34 ;  /* 0x00000022161d7220 */ /* 0x000fca0000400000 */
[----:B------:R-:W-:-:S13]  /*0a40*/  FSETP.GT.AND P2, PT, R29, RZ, PT ;  /* 0x000000ff1d00720b */ /* 0x000fda0003f44000 */
[----:B------:R-:W-:Y:S05]  /*0a50*/  @P2 BRA P3, `(.L_x_1) ;  /* 0x0000003400102947 */ /* 0x000fea0001800000 */
[-C--:B------:R-:W-:Y:S01]  /*0a60*/  FMUL R36, R27, R31.reuse ;  /* 0x0000001f1b247220 */ /* 0x080fe20000400000 */
[C---:B------:R-:W-:Y:S01]  /*0a70*/  FMUL R35, R25.reuse, R32 ;  /* 0x0000002019237220 */ /* 0x040fe20000400000 */
[----:B------:R-:W-:Y:S01]  /*0a80*/  FSETP.GT.AND P3, PT, R28, RZ, PT ;  /* 0x000000ff1c00720b */ /* 0x000fe20003f64000 */
[----:B------:R-:W-:Y:S01]  /*0a90*/  BSSY.RELIABLE B1, `(.L_x_2) ;  /* 0x000003a000017945 */ /* 0x000fe20003800100 */
[-C--:B------:R-:W-:Y:S01]  /*0aa0*/  FFMA R29, R25, R30.reuse, -R36 ;  /* 0x0000001e191d7223 */ /* 0x080fe20000000824 */
[C---:B------:R-:W-:Y:S01]  /*0ab0*/  FMUL R30, R26.reuse, R30 ;  /* 0x0000001e1a1e7220 */ /* 0x040fe20000400000 */
[----:B------:R-:W-:-:S03]  /*0ac0*/  FFMA R35, R26, R31, -R35 ;  /* 0x0000001f1a237223 */ /* 0x000fc60000000823 */
[----:B------:R-:W-:-:S05]  /*0ad0*/  FFMA R30, R27, R32, -R30 ;  /* 0x000000201b1e7223 */ /* 0x000fca000000081e */
[----:B------:R-:W-:-:S04]  /*0ae0*/  FSETP.GT.AND P4, PT, |R30|, |R29|, PT ;  /* 0x4000001d1e00720b */ /* 0x000fc80003f84200 */
[----:B------:R-:W-:-:S04]  /*0af0*/  FSEL R30, |R30|, |R29|, P4 ;  /* 0x4000001d1e1e7208 */ /* 0x000fc80002000200 */
[----:B------:R-:W-:-:S13]  /*0b00*/  FSETP.GT.AND P0, PT, |R35|, R30, PT ;  /* 0x0000001e2300720b */ /* 0x000fda0003f04200 */
[----:B------:R-:W-:Y:S01]  /*0b10*/  @!P0 FSEL R4, R3, R2, P4 ;  /* 0x0000000203048208 */ /* 0x000fe20002000000 */
[--C-:B------:R-:W-:Y:S01]  /*0b20*/  @P3 FADD R3, -R33, R34.reuse ;  /* 0x0000002221033221 */ /* 0x100fe20000000100 */
[----:B------:R-:W-:Y:S02]  /*0b30*/  @!P0 FSEL R8, R7, R6, P4 ;  /* 0x0000000607088208 */ /* 0x000fe40002000000 */
[----:B------:R-:W-:Y:S01]  /*0b40*/  @!P0 FSEL R13, R12, R5, P4 ;  /* 0x000000050c0d8208 */ /* 0x000fe20002000000 */
[----:B------:R-:W-:Y:S01]  /*0b50*/  @P3 FADD R12, -R22, R34 ;  /* 0x00000022160c3221 */ /* 0x000fe20000000100 */
[----:B------:R-:W-:Y:S01]  /*0b60*/  @!P0 FSEL R16, R11, R10, P4 ;  /* 0x0000000a0b108208 */ /* 0x000fe20002000000 */
[----:B------:R-:W-:Y:S01]  /*0b70*/  @P3 FADD R7, -R8, R4 ;  /* 0x0000000408073221 */ /* 0x000fe20000000100 */
[----:B------:R-:W-:Y:S01]  /*0b80*/  @!P0 FSEL R15, R14, R9, P4 ;  /* 0x000000090e0f8208 */ /* 0x000fe20002000000 */
[----:B------:R-:W-:Y:S01]  /*0b90*/  @P3 FADD R11, -R8, R13 ;  /* 0x0000000d080b3221 */ /* 0x000fe20000000100 */
[----:B------:R-:W-:Y:S01]  /*0ba0*/  @!P0 FSEL R19, R18, R17, P4 ;  /* 0x0000001112138208 */ /* 0x000fe20002000000 */
[----:B------:R-:W-:-:S02]  /*0bb0*/  @P3 FMUL R14, R34, R7 ;  /* 0x00000007220e3220 */ /* 0x000fc40000400000 */
[----:B------:R-:W-:Y:S01]  /*0bc0*/  @P3 FMUL R7, R34, R11 ;  /* 0x0000000b22073220 */ /* 0x000fe20000400000 */
[----:B------:R-:W-:Y:S06]  /*0bd0*/  @P3 BRA `(.L_x_3) ;  /* 0x0000000000943947 */ /* 0x000fec0003800000 */
[----:B------:R-:W-:Y:S01]  /*0be0*/  @P2 FADD R18, R8, -R13 ;  /* 0x8000000d08122221 */ /* 0x000fe20000000000 */
[----:B------:R-:W-:Y:S01]  /*0bf0*/  @P2 FADD R14, -R13, R4 ;  /* 0x000000040d0e2221 */ /* 0x000fe20000000100 */
[----:B------:R-:W-:Y:S01]  /*0c00*/  @P2 FADD R12, -R22, R33 ;  /* 0x00000021160c2221 */ /* 0x000fe20000000100 */
[C---:B------:R-:W-:Y:S01]  /*0c10*/  @P2 FADD R3, R33.reuse, -R34 ;  /* 0x8000002221032221 */ /* 0x040fe20000000000 */
[C---:B------:R-:W-:Y:S01]  /*0c20*/  @P2 FMUL R7, R33.reuse, R18 ;  /* 0x0000001221072220 */ /* 0x040fe20000400000 */
[----:B------:R-:W-:Y:S01]  /*0c30*/  @P2 FMUL R14, R33, R14 ;  /* 0x0000000e210e2220 */ /* 0x000fe20000400000 */
[----:B------:R-:W-:Y:S01]  /*0c40*/  @P2 MOV R8, R13 ;  /* 0x0000000d00082202 */ /* 0x000fe20000000f00 */
[----:B------:R-:W-:Y:S06]  /*0c50*/  @P2 BRA `(.L_x_3) ;  /* 0x0000000000742947 */ /* 0x000fec0003800000 */
[----:B------:R-:W-:-:S05]  /*0c60*/  FMUL R3, R33, R34 ;  /* 0x0000002221037220 */ /* 0x000fca0000400000 */
[----:B------:R-:W-:-:S04]  /*0c70*/  FSETP.GT.AND P0, PT, R3, RZ, PT ;  /* 0x000000ff0300720b */ /* 0x000fc80003f04000 */
[----:B------:R-:W-:-:S13]  /*0c80*/  FSETP.EQ.AND P0, PT, R22, RZ, !P0 ;  /* 0x000000ff1600720b */ /* 0x000fda0004702000 */
[--C-:B------:R-:W-:Y:S01]  /*0c90*/  @!P0 FADD R7, R8, -R4.reuse ;  /* 0x8000000408078221 */ /* 0x100fe20000000000 */
[----:B------:R-:W-:Y:S01]  /*0ca0*/  @!P0 FADD R11, R13, -R4 ;  /* 0x800000040d0b8221 */ /* 0x000fe20000000000 */
[C---:B------:R-:W-:Y:S01]  /*0cb0*/  @!P0 FADD R12, R22.reuse, -R33 ;  /* 0x80000021160c8221 */ /* 0x040fe20000000000 */
[C---:B------:R-:W-:Y:S01]  /*0cc0*/  @!P0 FADD R3, R22.reuse, -R34 ;  /* 0x8000002216038221 */ /* 0x040fe20000000000 */
[C---:B------:R-:W-:Y:S01]  /*0cd0*/  @!P0 FMUL R7, R22.reuse, R7 ;  /* 0x0000000716078220 */ /* 0x040fe20000400000 */
[----:B------:R-:W-:Y:S01]  /*0ce0*/  @!P0 FMUL R14, R22, R11 ;  /* 0x0000000b160e8220 */ /* 0x000fe20000400000 */
[----:B------:R-:W-:Y:S01]  /*0cf0*/  @!P0 MOV R8, R4 ;  /* 0x0000000400088202 */ /* 0x000fe20000000f00 */
[----:B------:R-:W-:Y:S06]  /*0d00*/  @!P0 BRA `(.L_x_3) ;  /* 0x0000000000488947 */ /* 0x000fec0003800000 */
[----:B------:R-:W-:-:S13]  /*0d10*/  FSETP.NEU.AND P0, PT, R33, RZ, PT ;  /* 0x000000ff2100720b */ /* 0x000fda0003f0d000 */
        /* <DEDUP_REMOVED lines=8> */
[----:B------:R-:W-:-:S13]  /*0da0*/  FSETP.NEU.AND P0, PT, R34, RZ, PT ;  /* 0x000000ff2200720b */ /* 0x000fda0003f0d000 */
[----:B------:R-:W-:Y:S05]  /*0db0*/  @!P0 BREAK.RELIABLE B1 ;  /* 0x0000000000018942 */ /* 0x000fea0003800100 */
[----:B------:R-:W-:Y:S05]  /*0dc0*/  @!P0 BRA `(.L_x_4) ;  /* 0x0000001800b48947 */ /* 0x000fea0003800000 */
[C---:B------:R-:W-:Y:S01]  /*0dd0*/  FADD R7, -R8.reuse, R4 ;  /* 0x0000000408077221 */ /* 0x040fe20000000100 */
[----:B------:R-:W-:Y:S01]  /*0de0*/  FADD R13, -R8, R13 ;  /* 0x0000000d080d7221 */ /* 0x000fe20000000100 */
[--C-:B------:R-:W-:Y:S01]  /*0df0*/  FADD R12, -R22, R34.reuse ;  /* 0x00000022160c7221 */ /* 0x100fe20000000100 */
[----:B------:R-:W-:Y:S01]  /*0e00*/  FADD R3, -R33, R34 ;  /* 0x0000002221037221 */ /* 0x000fe20000000100 */
[C---:B------:R-:W-:Y:S01]  /*0e10*/  FMUL R14, R34.reuse, R7 ;  /* 0x00000007220e7220 */ /* 0x040fe20000400000 */
[----:B------:R-:W-:-:S07]  /*0e20*/  FMUL R7, R34, R13 ;  /* 0x0000000d22077220 */ /* 0x000fce0000400000 */
.L_x_3:
[----:B------:R-:W-:Y:S05]  /*0e30*/  BSYNC.RELIABLE B1 ;  /* 0x0000000000017941 */ /* 0x000fea0003800100 */
.L_x_2:
[----:B------:R-:W-:Y:S01]  /*0e40*/  FSETP.GT.AND P0, PT, R20, RZ, PT ;  /* 0x000000ff1400720b */ /* 0x000fe20003f04000 */
[----:B------:R-:W-:-:S12]  /*0e50*/  BSSY.RELIABLE B1, `(.L_x_5) ;  /* 0x000002d000017945 */ /* 0x000fd80003800100 */
[C---:B------:R-:W-:Y:S01]  /*0e60*/  @P0 FADD R18, -R19.reuse, R15 ;  /* 0x0000000f13120221 */ /* 0x040fe20000000100 */
[----:B------:R-:W-:Y:S01]  /*0e70*/  @P0 FADD R20, -R19, R16 ;  /* 0x0000001013140221 */ /* 0x000fe20000000100 */
[--C-:B------:R-:W-:Y:S01]  /*0e80*/  @P0 FADD R4, -R21, R23.reuse ;  /* 0x0000001715040221 */ /* 0x100fe20000000100 */
[----:B------:R-:W-:Y:S01]  /*0e90*/  @P0 FADD R11, -R0, R23 ;  /* 0x00000017000b0221 */ /* 0x000fe20000000100 */
[C---:B------:R-:W-:Y:S01]  /*0ea0*/  @P0 FMUL R18, R23.reuse, R18 ;  /* 0x0000001217120220 */ /* 0x040fe20000400000 */
        /* <DEDUP_REMOVED lines=39> */
.L_x_6:
[----:B------:R-:W-:Y:S05]  /*1120*/  BSYNC.RELIABLE B1 ;  /* 0x0000000000017941 */ /* 0x000fea0003800100 */
.L_x_5:
[----:B------:R-:W-:Y:S01]  /*1130*/  FMUL R5, R3, R12 ;  /* 0x0000000c03057220 */ /* 0x000fe20000400000 */
[----:B------:R-:W-:Y:S01]  /*1140*/  FMUL R0, R11, R4 ;  /* 0x000000040b007220 */ /* 0x000fe20000400000 */
[----:B------:R-:W-:Y:S01]  /*1150*/  FMUL R14, R3, R14 ;  /* 0x0000000e030e7220 */ /* 0x000fe20000400000 */
[----:B------:R-:W-:Y:S01]  /*1160*/  FMUL R12, R12, R7 ;  /* 0x000000070c0c7220 */ /* 0x000fe20000400000 */
[C---:B------:R-:W-:Y:S01]  /*1170*/  FMUL R7, R5.reuse, R18 ;  /* 0x0000001205077220 */ /* 0x040fe20000400000 */
[C---:B------:R-:W-:Y:S01]  /*1180*/  FMUL R2, R5.reuse, R0 ;  /* 0x0000000005027220 */ /* 0x040fe20000400000 */
[----:B------:R-:W-:-:S03]  /*1190*/  FMUL R5, R5, R20 ;  /* 0x0000001405057220 */ /* 0x000fc60000400000 */
[C---:B------:R-:W-:Y:S01]  /*11a0*/  FMUL R3, R2.reuse, R8 ;  /* 0x0000000802037220 */ /* 0x040fe20000400000 */
[----:B------:R-:W-:-:S03]  /*11b0*/  FMUL R2, R2, R19 ;  /* 0x0000001302027220 */ /* 0x000fc60000400000 */
[C-C-:B------:R-:W-:Y:S01]  /*11c0*/  FFMA R14, R0.reuse, R14, R3.reuse ;  /* 0x0000000e000e7223 */ /* 0x140fe20000000003 */
[--C-:B------:R-:W-:Y:S01]  /*11d0*/  FFMA R7, R7, R11, R2.reuse ;  /* 0x0000000b07077223 */ /* 0x100fe20000000002 */
[----:B------:R-:W-:Y:S01]  /*11e0*/  FFMA R3, R0, R12, R3 ;  /* 0x0000000c00037223 */ /* 0x000fe20000000003 */
[----:B------:R-:W-:-:S04]  /*11f0*/  FFMA R2, R5, R4, R2 ;  /* 0x0000000405027223 */ /* 0x000fc80000000002 */
[CC--:B------:R-:W-:Y:S02]  /*1200*/  FSETP.GT.AND P0, PT, R14.reuse, R3.reuse, PT ;  /* 0x000000030e00720b */ /* 0x0c0fe40003f04000 */
[----:B------:R-:W-:Y:S02]  /*1210*/  FSETP.GT.AND P1, PT, R7, R2, PT ;  /* 0x000000020700720b */ /* 0x000fe40003f24000 */
[----:B------:R-:W-:Y:S02]  /*1220*/  FSEL R0, R3, R14, P0 ;  /* 0x0000000e03007208 */ /* 0x000fe40000000000 */
[----:B------:R-:W-:Y:S02]  /*1230*/  FSEL R5, R7, R2, P1 ;  /* 0x0000000207057208 */ /* 0x000fe40000800000 */
[----:B------:R-:W-:Y:S02]  /*1240*/  FSEL R3, R14, R3, P0 ;  /* 0x000000030e037208 */ /* 0x000fe40000000000 */
[----:B------:R-:W-:-:S02]  /*1250*/  FSEL R2, R2, R7, P1 ;  /* 0x0000000702027208 */ /* 0x000fc40000800000 */
[----:B------:R-:W-:-:S04]  /*1260*/  FSETP.GEU.AND P0, PT, R5, R0, PT ;  /* 0x000000000500720b */ /* 0x000fc80003f0e000 */
[----:B------:R-:W-:Y:S01]  /*1270*/  FSETP.GEU.AND P0, PT, R3, R2, P0 ;  /* 0x000000020300720b */ /* 0x000fe2000070e000 */
[----:B------:R-:W-:-:S12]  /*1280*/  BRA `(.L_x_1) ;  /* 0x0000002c00047947 */ /* 0x000fd80003800000 */
.L_x_7:
[----:B------:R-:W-:Y:S01]  /*1290*/  FSETP.GT.AND P2, PT, |R26|, |R25|, PT ;  /* 0x400000191a00720b */ /* 0x000fe20003f44200 */
[----:B------:R-:W-:-:S12]  /*12a0*/  HFMA2 R3, -RZ, RZ, 0, 5.9604644775390625e-08 ;  /* 0x00000001ff037431 */ /* 0x000fd800000001ff */
[----:B------:R-:W-:Y:S02]  /*12b0*/  @P2 FSETP.GT.AND P0, PT, |R26|, |R27|, PT ;  /* 0x4000001b1a00220b */ /* 0x000fe40003f04200 */
[----:B------:R-:W-:Y:S02]  /*12c0*/  @!P2 FSETP.GT.AND P1, PT, |R27|, |R25|, PT ;  /* 0x400000191b00a20b */ /* 0x000fe40003f24200 */
[C---:B------:R-:W-:Y:S02]  /*12d0*/  @P2 SEL R4, R3.reuse, 0x2, !P0 ;  /* 0x0000000203042807 */ /* 0x040fe40004000000 */
[----:B------:R-:W-:Y:S02]  /*12e0*/  @!P2 SEL R4, R3, 0x2, P1 ;  /* 0x000000020304a807 */ /* 0x000fe40000800000 */
[----:B------:R-:W-:Y:S02]  /*12f0*/  @P2 SEL R0, RZ, 0x1, !P0 ;  /* 0x00000001ff002807 */ /* 0x000fe40004000000 */
[----:B------:R-:W-:-:S02]  /*1300*/  SHF.L.U32 R4, R4, 0x2, RZ ;  /* 0x0000000204047819 */ /* 0x000fc400000006ff */
[----:B------:R-:W-:Y:S02]  /*1310*/  @P2 LEA R18, R0, R1, 0x2 ;  /* 0x0000000100122211 */ /* 0x000fe400078e10ff */
[----:B------:R-:W-:-:S03]  /*1320*/  IADD3 R22, PT, PT, R1, R4, RZ ;  /* 0x0000000401167210 */ /* 0x000fc60007ffe0ff */
[----:B------:R-:W2:Y:S04]  /*1330*/  @P2 LDL R5, [R18+0xc] ;  /* 0x00000c0012052983 */ /* 0x000ea80000100800 */
[----:B------:R-:W2:Y:S04]  /*1340*/  @P2 LDL R2, [R18] ;  /* 0x0000000012022983 */ /* 0x000ea80000100800 */
[----:B------:R-:W3:Y:S04]  /*1350*/  @P2 LDL R9, [R18+0x24] ;  /* 0x0000240012092983 */ /* 0x000ee80000100800 */
[----:B------:R-:W4:Y:S04]  /*1360*/  @P2 LDL R10, [R18+0x30] ;  /* 0x00003000120a2983 */ /* 0x000f280000100800 */
[----:B------:R-:W4:Y:S04]  /*1370*/  LDL R3, [R22+0x24] ;  /* 0x0000240016037983 */ /* 0x000f280000100800 */
[----:B------:R-:W4:Y:S04]  /*1380*/  LDL R4, [R22+0x30] ;  /* 0x0000300016047983 */ /* 0x000f280000100800 */
[----:B------:R-:W4:Y:S04]  /*1390*/  LDL R7, [R22] ;  /* 0x0000000016077983 */ /* 0x000f280000100800 */
[----:B------:R-:W4:Y:S04]  /*13a0*/  LDL R8, [R22+0xc] ;  /* 0x00000c0016087983 */ /* 0x000f280000100800 */
[----:B------:R-:W4:Y:S04]  /*13b0*/  @P2 LDL R6, [R18+0x18] ;  /* 0x0000180012062983 */ /* 0x000f280000100800 */
[----:B------:R0:W5:Y:S01]  /*13c0*/  LDL R11, [R22+0x18] ;  /* 0x00001800160b7983 */ /* 0x0001620000100800 */
[----:B------:R-:W-:Y:S01]  /*13d0*/  BSSY.RELIABLE B2, `(.L_x_8) ;  /* 0x0000024000027945 */ /* 0x000fe20003800100 */
[----:B------:R-:W-:Y:S01]  /*13e0*/  @!P2 MOV R0, RZ ;  /* 0x000000ff0000a202 */ /* 0x000fe20000000f00 */
[--C-:B--2---:R-:W-:Y:S01]  /*13f0*/  FADD R12, R5, -R2.reuse ;  /* 0x80000002050c7221 */ /* 0x104fe20000000000 */
[----:B---3--:R-:W-:Y:S01]  /*1400*/  FADD R19, -R9, R2 ;  /* 0x0000000209137221 */ /* 0x008fe20000000100 */
[----:B----4-:R-:W-:Y:S01]  /*1410*/  FADD R13, -R10, R9 ;  /* 0x000000090a0d7221 */ /* 0x010fe20000000100 */
[----:B------:R-:W-:Y:S01]  /*1420*/  FADD R15, R3, -R4 ;  /* 0x80000004030f7221 */ /* 0x000fe20000000000 */
[----:B------:R-:W-:-:S03]  /*1430*/  FADD R20, R7, -R3 ;  /* 0x8000000307147221 */ /* 0x000fc60000000000 */
[----:B------:R-:W-:Y:S01]  /*1440*/  FMUL R17, R12, R15 ;  /* 0x0000000f0c117220 */ /* 0x000fe20000400000 */
[----:B------:R-:W-:Y:S01]  /*1450*/  FADD R14, R8, -R7 ;  /* 0x80000007080e7221 */ /* 0x000fe20000000000 */
[----:B------:R-:W-:-:S03]  /*1460*/  FMUL R16, R13, R20 ;  /* 0x000000140d107220 */ /* 0x000fc60000400000 */
[----:B------:R-:W-:Y:S01]  /*1470*/  FFMA R21, R14, R13, -R17 ;  /* 0x0000000d0e157223 */ /* 0x000fe20000000811 */
[----:B------:R-:W-:Y:S01]  /*1480*/  FFMA R16, R15, R19, -R16 ;  /* 0x000000130f107223 */ /* 0x000fe20000000810 */
[----:B------:R-:W-:-:S04]  /*1490*/  FADD R18, -R6, R2 ;  /* 0x0000000206127221 */ /* 0x000fc80000000100 */
[CC--:B------:R-:W-:Y:S02]  /*14a0*/  FSETP.GTU.AND P0, PT, R16.reuse, R21.reuse, PT ;  /* 0x000000151000720b */ /* 0x0c0fe40003f0c000 */
[C---:B------:R-:W-:Y:S02]  /*14b0*/  FSETP.GE.AND P1, PT, R16.reuse, R21, PT ;  /* 0x000000151000720b */ /* 0x040fe40003f26000 */
[C---:B------:R-:W-:Y:S02]  /*14c0*/  FSETP.GE.AND P0, PT, R16.reuse, RZ, !P0 ;  /* 0x000000ff1000720b */ /* 0x040fe40004706000 */
[----:B------:R-:W-:Y:S01]  /*14d0*/  FSETP.GTU.OR P1, PT, R16, RZ, !P1 ;  /* 0x000000ff1000720b */ /* 0x000fe20004f2c400 */
[----:B------:R-:W-:Y:S01]  /*14e0*/  FADD R16, R6, -R5 ;  /* 0x8000000506107221 */ /* 0x000fe20000000000 */
[C---:B------:R-:W-:Y:S02]  /*14f0*/  FSETP.GT.AND P0, PT, R21.reuse, RZ, P0 ;  /* 0x000000ff1500720b */ /* 0x040fe40000704000 */
[----:B------:R-:W-:-:S13]  /*1500*/  FSETP.GEU.OR P1, PT, R21, RZ, P1 ;  /* 0x000000ff1500720b */ /* 0x000fda0000f2e400 */
[----:B0-----:R-:W-:Y:S05]  /*1510*/  @P1 BRA !P0, `(.L_x_9) ;  /* 0x00000000003c1947 */ /* 0x001fea0004000000 */
[----:B------:R-:W-:Y:S01]  /*1520*/  FSETP.GT.AND P0, PT, R21, RZ, PT ;  /* 0x000000ff1500720b */ /* 0x000fe20003f04000 */
[----:B------:R-:W-:-:S04]  /*1530*/  FMUL R17, R14, R19 ;  /* 0x000000130e117220 */ /* 0x000fc80000400000 */
[----:B------:R-:W-:-:S08]  /*1540*/  FFMA R20, R12, R20, -R17 ;  /* 0x000000140c147223 */ /* 0x000fd00000000811 */
[----:B------:R-:W-:Y:S05]  /*1550*/  @!P0 BRA `(.L_x_10) ;  /* 0x0000000000188947 */ /* 0x000fea0003800000 */
[C---:B------:R-:W-:Y:S02]  /*1560*/  FSETP.GTU.AND P1, PT, R20.reuse, R21, PT ;  /* 0x000000151400720b */ /* 0x040fe40003f2c000 */
[----:B------:R-:W-:Y:S02]  /*1570*/  FSETP.GE.AND P2, PT, R20, RZ, PT ;  /* 0x000000ff1400720b */ /* 0x000fe40003f46000 */
[----:B------:R-:W-:-:S11]  /*1580*/  PLOP3.LUT P0, PT, PT, PT, PT, 0x80, 0x8 ;  /* 0x000000000008781c */ /* 0x000fd60003f0f070 */
[----:B------:R-:W-:Y:S05]  /*1590*/  @!P1 BREAK.RELIABLE P2, B2 ;  /* 0x0000000000029942 */ /* 0x000fea0001000100 */
[----:B------:R-:W-:Y:S05]  /*15a0*/  @!P1 BRA P2, `(.L_x_1) ;  /* 0x00000028003c9947 */ /* 0x000fea0001000000 */
[----:B------:R-:W-:Y:S05]  /*15b0*/  BRA `(.L_x_9) ;  /* 0x0000000000147947 */ /* 0x000fea0003800000 */
.L_x_10:
[C---:B------:R-:W-:Y:S02]  /*15c0*/  FSETP.GE.AND P1, PT, R20.reuse, R21, PT ;  /* 0x000000151400720b */ /* 0x040fe40003f26000 */
[----:B------:R-:W-:Y:S02]  /*15d0*/  FSETP.LE.AND P2, PT, R20, RZ, PT ;  /* 0x000000ff1400720b */ /* 0x000fe40003f43000 */
[----:B------:R-:W-:-:S11]  /*15e0*/  PLOP3.LUT P0, PT, PT, PT, PT, 0x80, 0x8 ;  /* 0x000000000008781c */ /* 0x000fd60003f0f070 */
[----:B------:R-:W-:Y:S05]  /*15f0*/  @P1 BREAK.RELIABLE P2, B2 ;  /* 0x0000000000021942 */ /* 0x000fea0001000100 */
[----:B------:R-:W-:Y:S05]  /*1600*/  @P1 BRA P2, `(.L_x_1) ;  /* 0x0000002800241947 */ /* 0x000fea0001000000 */
.L_x_9:
[----:B------:R-:W-:Y:S05]  /*1610*/  BSYNC.RELIABLE B2 ;  /* 0x0000000000027941 */ /* 0x000fea0003800100 */
.L_x_8:
[----:B------:R-:W-:Y:S02]  /*1620*/  LEA R17, R0, R1, 0x2 ;  /* 0x0000000100117211 */ /* 0x000fe400078e10ff */
[----:B------:R-:W2:Y:S04]  /*1630*/  LDL R0, [R22+0x3c] ;  /* 0x00003c0016007983 */ /* 0x000ea80000100800 */
[----:B------:R-:W3:Y:S01]  /*1640*/  LDL R17, [R17+0x3c] ;  /* 0x00003c0011117983 */ /* 0x000ee20000100800 */
[----:B------:R-:W-:Y:S01]  /*1650*/  FADD R26, R7, -R4 ;  /* 0x80000004071a7221 */ /* 0x000fe20000000000 */
[----:B------:R-:W-:Y:S01]  /*1660*/  FADD R25, -R10, R2 ;  /* 0x000000020a197221 */ /* 0x000fe20000000100 */
[----:B------:R-:W-:Y:S01]  /*1670*/  BSSY.RELIABLE B2, `(.L_x_11) ;  /* 0x000001d000027945 */ /* 0x000fe20003800100 */
[----:B--2---:R-:W-:Y:S01]  /*1680*/  FADD R19, R4, -R0 ;  /* 0x8000000004137221 */ /* 0x004fe20000000000 */
[----:B---3--:R-:W-:-:S03]  /*1690*/  FADD R21, -R17, R10 ;  /* 0x0000000a11157221 */ /* 0x008fc60000000100 */
[----:B------:R-:W-:Y:S01]  /*16a0*/  FMUL R23, R12, R19 ;  /* 0x000000130c177220 */ /* 0x000fe20000400000 */
[----:B------:R-:W-:-:S03]  /*16b0*/  FMUL R20, R21, R26 ;  /* 0x0000001a15147220 */ /* 0x000fc60000400000 */
[----:B------:R-:W-:Y:S01]  /*16c0*/  FFMA R27, R14, R21, -R23 ;  /* 0x000000150e1b7223 */ /* 0x000fe20000000817 */
[----:B------:R-:W-:-:S05]  /*16d0*/  FFMA R20, R19, R25, -R20 ;  /* 0x0000001913147223 */ /* 0x000fca0000000814 */
[CC--:B------:R-:W-:Y:S02]  /*16e0*/  FSETP.GTU.AND P0, PT, R20.reuse, R27.reuse, PT ;  /* 0x0000001b1400720b */ /* 0x0c0fe40003f0c000 */
[C---:B------:R-:W-:Y:S02]  /*16f0*/  FSETP.GE.AND P1, PT, R20.reuse, R27, PT ;  /* 0x0000001b1400720b */ /* 0x040fe40003f26000 */
[C---:B------:R-:W-:Y:S02]  /*1700*/  FSETP.GE.AND P0, PT, R20.reuse, RZ, !P0 ;  /* 0x000000ff1400720b */ /* 0x040fe40004706000 */
[----:B------:R-:W-:Y:S02]  /*1710*/  FSETP.GTU.OR P1, PT, R20, RZ, !P1 ;  /* 0x000000ff1400720b */ /* 0x000fe40004f2c400 */
[C---:B------:R-:W-:Y:S02]  /*1720*/  FSETP.GT.AND P0, PT, R27.reuse, RZ, P0 ;  /* 0x000000ff1b00720b */ /* 0x040fe40000704000 */
[----:B------:R-:W-:-:S13]  /*1730*/  FSETP.GEU.OR P1, PT, R27, RZ, P1 ;  /* 0x000000ff1b00720b */ /* 0x000fda0000f2e400 */
[----:B------:R-:W-:Y:S05]  /*1740*/  @P1 BRA !P0, `(.L_x_12) ;  /* 0x00000000003c1947 */ /* 0x000fea0004000000 */
        /* <DEDUP_REMOVED lines=10> */
.L_x_13:
[C---:B------:R-:W-:Y:S02]  /*17f0*/  FSETP.GE.AND P1, PT, R26.reuse, R27, PT ;  /* 0x0000001b1a00720b */ /* 0x040fe40003f26000 */
[----:B------:R-:W-:Y:S02]  /*1800*/  FSETP.LE.AND P2, PT, R26, RZ, PT ;  /* 0x000000ff1a00720b */ /* 0x000fe40003f43000 */
[----:B------:R-:W-:-:S11]  /*1810*/  PLOP3.LUT P0, PT, PT, PT, PT, 0x80, 0x8 ;  /* 0x000000000008781c */ /* 0x000fd60003f0f070 */
[----:B------:R-:W-:Y:S05]  /*1820*/  @P1 BREAK.RELIABLE P2, B2 ;  /* 0x0000000000021942 */ /* 0x000fea0001000100 */
[----:B------:R-:W-:Y:S05]  /*1830*/  @P1 BRA P2, `(.L_x_1) ;  /* 0x0000002400981947 */ /* 0x000fea0001000000 */
.L_x_12:
[----:B------:R-:W-:Y:S05]  /*1840*/  BSYNC.RELIABLE B2 ;  /* 0x0000000000027941 */ /* 0x000fea0003800100 */
.L_x_11:
[----:B------:R-:W-:Y:S01]  /*1850*/  FADD R23, R17, -R9 ;  /* 0x8000000911177221 */ /* 0x000fe20000000000 */
[--C-:B------:R-:W-:Y:S01]  /*1860*/  FADD R25, -R3, R0.reuse ;  /* 0x0000000003197221 */ /* 0x100fe20000000100 */
[----:B------:R-:W-:Y:S01]  /*1870*/  FADD R22, R7, -R0 ;  /* 0x8000000007167221 */ /* 0x000fe20000000000 */
[----:B------:R-:W-:Y:S01]  /*1880*/  FADD R29, -R17, R2 ;  /* 0x00000002111d7221 */ /* 0x000fe20000000100 */
[----:B------:R-:W-:Y:S01]  /*1890*/  BSSY.RELIABLE B2, `(.L_x_14) ;  /* 0x000001c000027945 */ /* 0x000fe20003800100 */
[----:B------:R-:W-:Y:S01]  /*18a0*/  FMUL R27, R12, R25 ;  /* 0x000000190c1b7220 */ /* 0x000fe20000400000 */
[----:B------:R-:W-:-:S03]  /*18b0*/  FMUL R20, R23, R22 ;  /* 0x0000001617147220 */ /* 0x000fc60000400000 */
[----:B------:R-:W-:Y:S01]  /*18c0*/  FFMA R31, R14, R23, -R27 ;  /* 0x000000170e1f7223 */ /* 0x000fe2000000081b */
[----:B------:R-:W-:-:S05]  /*18d0*/  FFMA R20, R25, R29, -R20 ;  /* 0x0000001d19147223 */ /* 0x000fca0000000814 */
[CC--:B------:R-:W-:Y:S02]  /*18e0*/  FSETP.GTU.AND P0, PT, R20.reuse, R31.reuse, PT ;  /* 0x0000001f1400720b */ /* 0x0c0fe40003f0c000 */
[C---:B------:R-:W-:Y:S02]  /*18f0*/  FSETP.GE.AND P1, PT, R20.reuse, R31, PT ;  /* 0x0000001f1400720b */ /* 0x040fe40003f26000 */
[C---:B------:R-:W-:Y:S02]  /*1900*/  FSETP.GE.AND P0, PT, R20.reuse, RZ, !P0 ;  /* 0x000000ff1400720b */ /* 0x040fe40004706000 */
[----:B------:R-:W-:Y:S01]  /*1910*/  FSETP.GTU.OR P1, PT, R20, RZ, !P1 ;  /* 0x000000ff1400720b */ /* 0x000fe20004f2c400 */
[----:B-----5:R-:W-:Y:S01]  /*1920*/  FADD R20, -R8, R11 ;  /* 0x0000000b08147221 */ /* 0x020fe20000000100 */
        /* <DEDUP_REMOVED lines=13> */
.L_x_16:
[C---:B------:R-:W-:Y:S02]  /*1a00*/  FSETP.GE.AND P1, PT, R22.reuse, R31, PT ;  /* 0x0000001f1600720b */ /* 0x040fe40003f26000 */
[----:B------:R-:W-:Y:S02]  /*1a10*/  FSETP.LE.AND P2, PT, R22, RZ, PT ;  /* 0x000000ff1600720b */ /* 0x000fe40003f43000 */
[----:B------:R-:W-:-:S11]  /*1a20*/  PLOP3.LUT P0, PT, PT, PT, PT, 0x80, 0x8 ;  /* 0x000000000008781c */ /* 0x000fd60003f0f070 */
[----:B------:R-:W-:Y:S05]  /*1a30*/  @P1 BREAK.RELIABLE P2, B2 ;  /* 0x0000000000021942 */ /* 0x000fea0001000100 */
[----:B------:R-:W-:Y:S05]  /*1a40*/  @P1 BRA P2, `(.L_x_1) ;  /* 0x0000002400141947 */ /* 0x000fea0001000000 */
.L_x_15:
[----:B------:R-:W-:Y:S05]  /*1a50*/  BSYNC.RELIABLE B2 ;  /* 0x0000000000027941 */ /* 0x000fea0003800100 */
.L_x_14:
[----:B------:R-:W-:Y:S01]  /*1a60*/  FADD R28, R8, -R3 ;  /* 0x80000003081c7221 */ /* 0x000fe20000000000 */
[----:B------:R-:W-:Y:S01]  /*1a70*/  FMUL R22, R16, R15 ;  /* 0x0000000f10167220 */ /* 0x000fe20000400000 */
[----:B------:R-:W-:Y:S01]  /*1a80*/  FADD R27, -R9, R5 ;  /* 0x00000005091b7221 */ /* 0x000fe20000000100 */
[----:B------:R-:W-:Y:S01]  /*1a90*/  BSSY.RELIABLE B2, `(.L_x_17) ;  /* 0x000001a000027945 */ /* 0x000fe20003800100 */
[C---:B------:R-:W-:Y:S01]  /*1aa0*/  FMUL R26, R13.reuse, R28 ;  /* 0x0000001c0d1a7220 */ /* 0x040fe20000400000 */
[----:B------:R-:W-:-:S03]  /*1ab0*/  FFMA R29, R13, R20, -R22 ;  /* 0x000000140d1d7223 */ /* 0x000fc60000000816 */
        /* <DEDUP_REMOVED lines=18> */
.L_x_19:
[C---:B------:R-:W-:Y:S02]  /*1be0*/  FSETP.GE.AND P1, PT, R28.reuse, R29, PT ;  /* 0x0000001d1c00720b */ /* 0x040fe40003f26000 */
[----:B------:R-:W-:Y:S02]  /*1bf0*/  FSETP.LE.AND P2, PT, R28, RZ, PT ;  /* 0x000000ff1c00720b */ /* 0x000fe40003f43000 */
[----:B------:R-:W-:-:S11]  /*1c00*/  PLOP3.LUT P0, PT, PT, PT, PT, 0x80, 0x8 ;  /* 0x000000000008781c */ /* 0x000fd60003f0f070 */
[----:B------:R-:W-:Y:S05]  /*1c10*/  @P1 BREAK.RELIABLE P2, B2 ;  /* 0x0000000000021942 */ /* 0x000fea0001000100 */
[----:B------:R-:W-:Y:S05]  /*1c20*/  @P1 BRA P2, `(.L_x_1) ;  /* 0x00000020009c1947 */ /* 0x000fea0001000000 */
.L_x_18:
[----:B------:R-:W-:Y:S05]  /*1c30*/  BSYNC.RELIABLE B2 ;  /* 0x0000000000027941 */ /* 0x000fea0003800100 */
.L_x_17:
        /* <DEDUP_REMOVED lines=24> */
.L_x_22:
[C---:B------:R-:W-:Y:S02]  /*1dc0*/  FSETP.GE.AND P1, PT, R28.reuse, R29, PT ;  /* 0x0000001d1c00720b */ /* 0x040fe40003f26000 */
[----:B------:R-:W-:Y:S02]  /*1dd0*/  FSETP.LE.AND P2, PT, R28, RZ, PT ;  /* 0x000000ff1c00720b */ /* 0x000fe40003f43000 */
[----:B------:R-:W-:-:S11]  /*1de0*/  PLOP3.LUT P0, PT, PT, PT, PT, 0x80, 0x8 ;  /* 0x000000000008781c */ /* 0x000fd60003f0f070 */
[----:B------:R-:W-:Y:S05]  /*1df0*/  @P1 BREAK.RELIABLE P2, B2 ;  /* 0x0000000000021942 */ /* 0x000fea0001000100 */
[----:B------:R-:W-:Y:S05]  /*1e00*/  @P1 BRA P2, `(.L_x_1) ;  /* 0x0000002000241947 */ /* 0x000fea0001000000 */
.L_x_21:
[----:B------:R-:W-:Y:S05]  /*1e10*/  BSYNC.RELIABLE B2 ;  /* 0x0000000000027941 */ /* 0x000fea0003800100 */
.L_x_20:
[----:B------:R-:W-:Y:S01]  /*1e20*/  FADD R28, R8, -R0 ;  /* 0x80000000081c7221 */ /* 0x000fe20000000000 */
[----:B------:R-:W-:Y:S01]  /*1e30*/  FMUL R22, R16, R25 ;  /* 0x0000001910167220 */ /* 0x000fe20000400000 */
[----:B------:R-:W-:Y:S01]  /*1e40*/  FADD R27, -R17, R5 ;  /* 0x00000005111b7221 */ /* 0x000fe20000000100 */
[----:B------:R-:W-:Y:S01]  /*1e50*/  BSSY.RELIABLE B2, `(.L_x_23) ;  /* 0x000001b000027945 */ /* 0x000fe20003800100 */
[C---:B------:R-:W-:Y:S01]  /*1e60*/  FMUL R26, R23.reuse, R28 ;  /* 0x0000001c171a7220 */ /* 0x040fe20000400000 */
[----:B------:R-:W-:Y:S01]  /*1e70*/  FFMA R29, R23, R20, -R22 ;  /* 0x00000014171d7223 */ /* 0x000fe20000000816 */
[----:B------:R-:W-:Y:S02]  /*1e80*/  FADD R22, R7, -R11 ;  /* 0x8000000b07167221 */ /* 0x000fe40000000000 */
        /* <DEDUP_REMOVED lines=18> */
.L_x_25:
[C---:B------:R-:W-:Y:S02]  /*1fb0*/  FSETP.GE.AND P1, PT, R28.reuse, R29, PT ;  /* 0x0000001d1c00720b */ /* 0x040fe40003f26000 */
[----:B------:R-:W-:Y:S02]  /*1fc0*/  FSETP.LE.AND P2, PT, R28, RZ, PT ;  /* 0x000000ff1c00720b */ /* 0x000fe40003f43000 */
[----:B------:R-:W-:-:S11]  /*1fd0*/  PLOP3.LUT P0, PT, PT, PT, PT, 0x80, 0x8 ;  /* 0x000000000008781c */ /* 0x000fd60003f0f070 */
[----:B------:R-:W-:Y:S05]  /*1fe0*/  @P1 BREAK.RELIABLE P2, B2 ;  /* 0x0000000000021942 */ /* 0x000fea0001000100 */
[----:B------:R-:W-:Y:S05]  /*1ff0*/  @P1 BRA P2, `(.L_x_1) ;  /* 0x0000001c00a81947 */ /* 0x000fea0001000000 */
.L_x_24:
[----:B------:R-:W-:Y:S05]  /*2000*/  BSYNC.RELIABLE B2 ;  /* 0x0000000000027941 */ /* 0x000fea0003800100 */
.L_x_23:
        /* <DEDUP_REMOVED lines=24> */
.L_x_28:
[C---:B------:R-:W-:Y:S02]  /*2190*/  FSETP.GE.AND P1, PT, R30.reuse, R29, PT ;  /* 0x0000001d1e00720b */ /* 0x040fe40003f26000 */
[----:B------:R-:W-:Y:S02]  /*21a0*/  FSETP.LE.AND P2, PT, R30, RZ, PT ;  /* 0x000000ff1e00720b */ /* 0x000fe40003f43000 */
[----:B------:R-:W-:-:S11]  /*21b0*/  PLOP3.LUT P0, PT, PT, PT, PT, 0x80, 0x8 ;  /* 0x000000000008781c */ /* 0x000fd60003f0f070 */
[----:B------:R-:W-:Y:S05]  /*21c0*/  @P1 BREAK.RELIABLE P2, B2 ;  /* 0x0000000000021942 */ /* 0x000fea0001000100 */
[----:B------:R-:W-:Y:S05]  /*21d0*/  @P1 BRA P2, `(.L_x_1) ;  /* 0x0000001c00301947 */ /* 0x000fea0001000000 */
.L_x_27:
[----:B------:R-:W-:Y:S05]  /*21e0*/  BSYNC.RELIABLE B2 ;  /* 0x0000000000027941 */ /* 0x000fea0003800100 */
.L_x_26:
        /* <DEDUP_REMOVED lines=24> */
.L_x_31:
[C---:B------:R-:W-:Y:S02]  /*2370*/  FSETP.GE.AND P1, PT, R30.reuse, R21, PT ;  /* 0x000000151e00720b */ /* 0x040fe40003f26000 */
[----:B------:R-:W-:Y:S02]  /*2380*/  FSETP.LE.AND P2, PT, R30, RZ, PT ;  /* 0x000000ff1e00720b */ /* 0x000fe40003f43000 */
[----:B------:R-:W-:-:S11]  /*2390*/  PLOP3.LUT P0, PT, PT, PT, PT, 0x80, 0x8 ;  /* 0x000000000008781c */ /* 0x000fd60003f0f070 */
[----:B------:R-:W-:Y:S05]  /*23a0*/  @P1 BREAK.RELIABLE P2, B2 ;  /* 0x0000000000021942 */ /* 0x000fea0001000100 */
[----:B------:R-:W-:Y:S05]  /*23b0*/  @P1 BRA P2, `(.L_x_1) ;  /* 0x0000001800b81947 */ /* 0x000fea0001000000 */
.L_x_30:
[----:B------:R-:W-:Y:S05]  /*23c0*/  BSYNC.RELIABLE B2 ;  /* 0x0000000000027941 */ /* 0x000fea0003800100 */
.L_x_29:
        /* <DEDUP_REMOVED lines=24> */
.L_x_34:
[C---:B------:R-:W-:Y:S02]  /*2550*/  FSETP.GE.AND P1, PT, R30.reuse, R23, PT ;  /* 0x000000171e00720b */ /* 0x040fe40003f26000 */
[----:B------:R-:W-:Y:S02]  /*2560*/  FSETP.LE.AND P2, PT, R30, RZ, PT ;  /* 0x000000ff1e00720b */ /* 0x000fe40003f43000 */
[----:B------:R-:W-:-:S11]  /*2570*/  PLOP3.LUT P0, PT, PT, PT, PT, 0x80, 0x8 ;  /* 0x000000000008781c */ /* 0x000fd60003f0f070 */
[----:B------:R-:W-:Y:S05]  /*2580*/  @P1 BREAK.RELIABLE P2, B2 ;  /* 0x0000000000021942 */ /* 0x000fea0001000100 */
[----:B------:R-:W-:Y:S05]  /*2590*/  @P1 BRA P2, `(.L_x_1) ;  /* 0x0000001800401947 */ /* 0x000fea0001000000 */
.L_x_33:
[----:B------:R-:W-:Y:S05]  /*25a0*/  BSYNC.RELIABLE B2 ;  /* 0x0000000000027941 */ /* 0x000fea0003800100 */
.L_x_32:
[--C-:B------:R-:W-:Y:S01]  /*25b0*/  FADD R15, -R4, R0.reuse ;  /* 0x00000000040f7221 */ /* 0x100fe20000000100 */
[----:B------:R-:W-:Y:S01]  /*25c0*/  FADD R21, R3, -R0 ;  /* 0x8000000003157221 */ /* 0x000fe20000000000 */
[C---:B------:R-:W-:Y:S01]  /*25d0*/  FADD R19, R17.reuse, -R10 ;  /* 0x8000000a11137221 */ /* 0x040fe20000000000 */
[--C-:B------:R-:W-:Y:S01]  /*25e0*/  FADD R23, -R17, R9.reuse ;  /* 0x0000000911177221 */ /* 0x100fe20000000100 */
[----:B------:R-:W-:Y:S01]  /*25f0*/  FMUL R13, R15, R10 ;  /* 0x0000000a0f0d7220 */ /* 0x000fe20000400000 */
[----:B------:R-:W-:Y:S01]  /*2600*/  FMUL R25, R17, R21 ;  /* 0x0000001511197220 */ /* 0x000fe20000400000 */
[----:B------:R-:W-:Y:S01]  /*2610*/  FADD R10, R10, -R9 ;  /* 0x800000090a0a7221 */ /* 0x000fe20000000000 */
[----:B------:R-:W-:Y:S01]  /*2620*/  FMUL R28, R7, R23 ;  /* 0x00000017071c7220 */ /* 0x000fe20000400000 */
[----:B------:R-:W-:Y:S01]  /*2630*/  FFMA R17, R4, R19, -R13 ;  /* 0x0000001304117223 */ /* 0x000fe2000000080d */
[----:B------:R-:W-:Y:S01]  /*2640*/  FADD R4, -R3, R4 ;  /* 0x0000000403047221 */ /* 0x000fe20000000100 */
[----:B------:R-:W-:Y:S01]  /*2650*/  FFMA R25, R0, R23, -R25 ;  /* 0x0000001700197223 */ /* 0x000fe20000000819 */
[C---:B------:R-:W-:Y:S01]  /*2660*/  FMUL R13, R7.reuse, R10 ;  /* 0x0000000a070d7220 */ /* 0x040fe20000400000 */
[----:B------:R-:W-:Y:S01]  /*2670*/  FMUL R26, R7, R19 ;  /* 0x00000013071a7220 */ /* 0x000fe20000400000 */
[C---:B------:R-:W-:Y:S01]  /*2680*/  FMUL R0, R4.reuse, R9 ;  /* 0x0000000904007220 */ /* 0x040fe20000400000 */
[-C--:B------:R-:W-:Y:S01]  /*2690*/  FFMA R28, R21, R2.reuse, -R28 ;  /* 0x00000002151c7223 */ /* 0x080fe2000000081c */
[-C--:B------:R-:W-:Y:S01]  /*26a0*/  FFMA R13, R4, R2.reuse, -R13 ;  /* 0x00000002040d7223 */ /* 0x080fe2000000080d */
[----:B------:R-:W-:Y:S01]  /*26b0*/  FFMA R26, R15, R2, -R26 ;  /* 0x000000020f1a7223 */ /* 0x000fe2000000081a */
[----:B------:R-:W-:Y:S01]  /*26c0*/  FFMA R0, R3, R10, -R0 ;  /* 0x0000000a03007223 */ /* 0x000fe20000000800 */
[----:B------:R-:W-:Y:S01]  /*26d0*/  FADD R25, R25, R28 ;  /* 0x0000001c19197221 */ /* 0x000fe20000000000 */
[----:B------:R-:W-:Y:S01]  /*26e0*/  PLOP3.LUT P0, PT, PT, PT, PT, 0x80, 0x8 ;  /* 0x000000000008781c */ /* 0x000fe20003f0f070 */
[----:B------:R-:W-:Y:S01]  /*26f0*/  FADD R17, R17, R26 ;  /* 0x0000001a11117221 */ /* 0x000fe20000000000 */
[----:B------:R-:W-:-:S04]  /*2700*/  FADD R0, R0, R13 ;  /* 0x0000000d00007221 */ /* 0x000fc80000000000 */
[C---:B------:R-:W-:Y:S01]  /*2710*/  FMUL R25, R0.reuse, R25 ;  /* 0x0000001900197220 */ /* 0x040fe20000400000 */
[----:B------:R-:W-:-:S04]  /*2720*/  FMUL R17, R0, R17 ;  /* 0x0000001100117220 */ /* 0x000fc80000400000 */
[----:B------:R-:W-:Y:S02]  /*2730*/  FSETP.GT.AND P1, PT, R25, RZ, PT ;  /* 0x000000ff1900720b */ /* 0x000fe40003f24000 */
[----:B------:R-:W-:-:S13]  /*2740*/  FSETP.GT.AND P2, PT, R17, RZ, PT ;  /* 0x000000ff1100720b */ /* 0x000fda0003f44000 */
[----:B------:R-:W-:Y:S05]  /*2750*/  @P1 BRA P2, `(.L_x_1) ;  /* 0x0000001400d01947 */ /* 0x000fea0001000000 */
[----:B------:R-:W-:Y:S01]  /*2760*/  FMUL R6, R6, R22 ;  /* 0x0000001606067220 */ /* 0x000fe20000400000 */
[----:B------:R-:W-:Y:S01]  /*2770*/  FMUL R13, R14, R2 ;  /* 0x000000020e0d7220 */ /* 0x000fe20000400000 */
[-C--:B------:R-:W-:Y:S01]  /*2780*/  FMUL R15, R12, R3.reuse ;  /* 0x000000030c0f7220 */ /* 0x080fe20000400000 */
[----:B------:R-:W-:Y:S01]  /*2790*/  FMUL R5, R5, R20 ;  /* 0x0000001405057220 */ /* 0x000fe20000400000 */
[----:B------:R-:W-:Y:S01]  /*27a0*/  FFMA R6, R11, R18, -R6 ;  /* 0x000000120b067223 */ /* 0x000fe20000000806 */
[----:B------:R-:W-:Y:S01]  /*27b0*/  FMUL R18, R18, R3 ;  /* 0x0000000312127220 */ /* 0x000fe20000400000 */
[----:B------:R-:W-:Y:S01]  /*27c0*/  FFMA R13, R12, R7, -R13 ;  /* 0x000000070c0d7223 */ /* 0x000fe2000000080d */
[----:B------:R-:W-:Y:S01]  /*27d0*/  FMUL R3, R16, R3 ;  /* 0x0000000310037220 */ /* 0x000fe20000400000 */
[----:B------:R-:W-:Y:S01]  /*27e0*/  FFMA R14, R14, R9, -R15 ;  /* 0x000000090e0e7223 */ /* 0x000fe2000000080f */
[C---:B------:R-:W-:Y:S01]  /*27f0*/  FFMA R7, R9.reuse, R22, -R18 ;  /* 0x0000001609077223 */ /* 0x040fe20000000812 */
[----:B------:R-:W-:Y:S01]  /*2800*/  FFMA R5, R8, R16, -R5 ;  /* 0x0000001008057223 */ /* 0x000fe20000000805 */
[----:B------:R-:W-:Y:S01]  /*2810*/  FFMA R20, R9, R20, -R3 ;  /* 0x0000001409147223 */ /* 0x000fe20000000803 */
[----:B------:R-:W-:Y:S01]  /*2820*/  FADD R13, R13, R14 ;  /* 0x0000000e0d0d7221 */ /* 0x000fe20000000000 */
[----:B------:R-:W-:-:S02]  /*2830*/  FADD R6, R6, R7 ;  /* 0x0000000706067221 */ /* 0x000fc40000000000 */
[----:B------:R-:W-:Y:S02]  /*2840*/  FADD R20, R5, R20 ;  /* 0x0000001405147221 */ /* 0x000fe40000000000 */
[C---:B------:R-:W-:Y:S02]  /*2850*/  FMUL R6, R13.reuse, R6 ;  /* 0x000000060d067220 */ /* 0x040fe40000400000 */
[----:B------:R-:W-:-:S03]  /*2860*/  FMUL R20, R13, R20 ;  /* 0x000000140d147220 */ /* 0x000fc60000400000 */
[----:B------:R-:W-:-:S04]  /*2870*/  FSETP.GT.AND P0, PT, R6, RZ, PT ;  /* 0x000000ff0600720b */ /* 0x000fc80003f04000 */
[----:B------:R-:W-:Y:S01]  /*2880*/  FSETP.GT.AND P0, PT, R20, RZ, P0 ;  /* 0x000000ff1400720b */ /* 0x000fe20000704000 */
[----:B------:R-:W-:-:S12]  /*2890*/  BRA `(.L_x_1) ;  /* 0x0000001400807947 */ /* 0x000fd80003800000 */
.L_x_4:
        /* <DEDUP_REMOVED lines=51> */
.L_x_37:
[C---:B------:R-:W-:Y:S02]  /*2bd0*/  FSETP.GE.AND P1, PT, R20.reuse, R21, PT ;  /* 0x000000151400720b */ /* 0x040fe40003f26000 */
[----:B------:R-:W-:Y:S02]  /*2be0*/  FSETP.LE.AND P2, PT, R20, RZ, PT ;  /* 0x000000ff1400720b */ /* 0x000fe40003f43000 */
[----:B------:R-:W-:-:S11]  /*2bf0*/  PLOP3.LUT P0, PT, PT, PT, PT, 0x80, 0x8 ;  /* 0x000000000008781c */ /* 0x000fd60003f0f070 */
[----:B------:R-:W-:Y:S05]  /*2c00*/  @P1 BREAK.RELIABLE P2, B2 ;  /* 0x0000000000021942 */ /* 0x000fea0001000100 */
[----:B------:R-:W-:Y:S05]  /*2c10*/  @P1 BRA P2, `(.L_x_1) ;  /* 0x0000001000a01947 */ /* 0x000fea0001000000 */
.L_x_36:
[----:B------:R-:W-:Y:S05]  /*2c20*/  BSYNC.RELIABLE B2 ;  /* 0x0000000000027941 */ /* 0x000fea0003800100 */
.L_x_35:
        /* <DEDUP_REMOVED lines=29> */
.L_x_40:
[C---:B------:R-:W-:Y:S02]  /*2e00*/  FSETP.GE.AND P1, PT, R26.reuse, R27, PT ;  /* 0x0000001b1a00720b */ /* 0x040fe40003f26000 */
[----:B------:R-:W-:Y:S02]  /*2e10*/  FSETP.LE.AND P2, PT, R26, RZ, PT ;  /* 0x000000ff1a00720b */ /* 0x000fe40003f43000 */
[----:B------:R-:W-:-:S11]  /*2e20*/  PLOP3.LUT P0, PT, PT, PT, PT, 0x80, 0x8 ;  /* 0x000000000008781c */ /* 0x000fd60003f0f070 */
[----:B------:R-:W-:Y:S05]  /*2e30*/  @P1 BREAK.RELIABLE P2, B2 ;  /* 0x0000000000021942 */ /* 0x000fea0001000100 */
[----:B------:R-:W-:Y:S05]  /*2e40*/  @P1 BRA P2, `(.L_x_1) ;  /* 0x0000001000141947 */ /* 0x000fea0001000000 */
.L_x_39:
[----:B------:R-:W-:Y:S05]  /*2e50*/  BSYNC.RELIABLE B2 ;  /* 0x0000000000027941 */ /* 0x000fea0003800100 */
.L_x_38:
        /* <DEDUP_REMOVED lines=27> */
.L_x_43:
[C---:B------:R-:W-:Y:S02]  /*3010*/  FSETP.GE.AND P1, PT, R22.reuse, R31, PT ;  /* 0x0000001f1600720b */ /* 0x040fe40003f26000 */
[----:B------:R-:W-:Y:S02]  /*3020*/  FSETP.LE.AND P2, PT, R22, RZ, PT ;  /* 0x000000ff1600720b */ /* 0x000fe40003f43000 */
[----:B------:R-:W-:-:S11]  /*3030*/  PLOP3.LUT P0, PT, PT, PT, PT, 0x80, 0x8 ;  /* 0x000000000008781c */ /* 0x000fd60003f0f070 */
[----:B------:R-:W-:Y:S05]  /*3040*/  @P1 BREAK.RELIABLE P2, B2 ;  /* 0x0000000000021942 */ /* 0x000fea0001000100 */
[----:B------:R-:W-:Y:S05]  /*3050*/  @P1 BRA P2, `(.L_x_1) ;  /* 0x0000000c00901947 */ /* 0x000fea0001000000 */
.L_x_42:
[----:B------:R-:W-:Y:S05]  /*3060*/  BSYNC.RELIABLE B2 ;  /* 0x0000000000027941 */ /* 0x000fea0003800100 */
.L_x_41:
        /* <DEDUP_REMOVED lines=24> */
.L_x_46:
[C---:B------:R-:W-:Y:S02]  /*31f0*/  FSETP.GE.AND P1, PT, R28.reuse, R29, PT ;  /* 0x0000001d1c00720b */ /* 0x040fe40003f26000 */
[----:B------:R-:W-:Y:S02]  /*3200*/  FSETP.LE.AND P2, PT, R28, RZ, PT ;  /* 0x000000ff1c00720b */ /* 0x000fe40003f43000 */
[----:B------:R-:W-:-:S11]  /*3210*/  PLOP3.LUT P0, PT, PT, PT, PT, 0x80, 0x8 ;  /* 0x000000000008781c */ /* 0x000fd60003f0f070 */
[----:B------:R-:W-:Y:S05]  /*3220*/  @P1 BREAK.RELIABLE P2, B2 ;  /* 0x0000000000021942 */ /* 0x000fea0001000100 */
[----:B------:R-:W-:Y:S05]  /*3230*/  @P1 BRA P2, `(.L_x_1) ;  /* 0x0000000c00181947 */ /* 0x000fea0001000000 */
.L_x_45:
[----:B------:R-:W-:Y:S05]  /*3240*/  BSYNC.RELIABLE B2 ;  /* 0x0000000000027941 */ /* 0x000fea0003800100 */
.L_x_44:
        /* <DEDUP_REMOVED lines=24> */
.L_x_49:
[C---:B------:R-:W-:Y:S02]  /*33d0*/  FSETP.GE.AND P1, PT, R28.reuse, R29, PT ;  /* 0x0000001d1c00720b */ /* 0x040fe40003f26000 */
[----:B------:R-:W-:Y:S02]  /*33e0*/  FSETP.LE.AND P2, PT, R28, RZ, PT ;  /* 0x000000ff1c00720b */ /* 0x000fe40003f43000 */
[----:B------:R-:W-:-:S11]  /*33f0*/  PLOP3.LUT P0, PT, PT, PT, PT, 0x80, 0x8 ;  /* 0x000000000008781c */ /* 0x000fd60003f0f070 */
[----:B------:R-:W-:Y:S05]  /*3400*/  @P1 BREAK.RELIABLE P2, B2 ;  /* 0x0000000000021942 */ /* 0x000fea0001000100 */
[----:B------:R-:W-:Y:S05]  /*3410*/  @P1 BRA P2, `(.L_x_1) ;  /* 0x0000000800a01947 */ /* 0x000fea0001000000 */
.L_x_48:
[----:B------:R-:W-:Y:S05]  /*3420*/  BSYNC.RELIABLE B2 ;  /* 0x0000000000027941 */ /* 0x000fea0003800100 */
.L_x_47:
        /* <DEDUP_REMOVED lines=25> */
.L_x_52:
[C---:B------:R-:W-:Y:S02]  /*35c0*/  FSETP.GE.AND P1, PT, R28.reuse, R29, PT ;  /* 0x0000001d1c00720b */ /* 0x040fe40003f26000 */
[----:B------:R-:W-:Y:S02]  /*35d0*/  FSETP.LE.AND P2, PT, R28, RZ, PT ;  /* 0x000000ff1c00720b */ /* 0x000fe40003f43000 */
[----:B------:R-:W-:-:S11]  /*35e0*/  PLOP3.LUT P0, PT, PT, PT, PT, 0x80, 0x8 ;  /* 0x000000000008781c */ /* 0x000fd60003f0f070 */
[----:B------:R-:W-:Y:S05]  /*35f0*/  @P1 BREAK.RELIABLE P2, B2 ;  /* 0x0000000000021942 */ /* 0x000fea0001000100 */
[----:B------:R-:W-:Y:S05]  /*3600*/  @P1 BRA P2, `(.L_x_1) ;  /* 0x0000000800241947 */ /* 0x000fea0001000000 */
.L_x_51:
[----:B------:R-:W-:Y:S05]  /*3610*/  BSYNC.RELIABLE B2 ;  /* 0x0000000000027941 */ /* 0x000fea0003800100 */
.L_x_50:
        /* <DEDUP_REMOVED lines=24> */
.L_x_55:
[C---:B------:R-:W-:Y:S02]  /*37a0*/  FSETP.GE.AND P1, PT, R30.reuse, R29, PT ;  /* 0x0000001d1e00720b */ /* 0x040fe40003f26000 */
[----:B------:R-:W-:Y:S02]  /*37b0*/  FSETP.LE.AND P2, PT, R30, RZ, PT ;  /* 0x000000ff1e00720b */ /* 0x000fe40003f43000 */
[----:B------:R-:W-:-:S11]  /*37c0*/  PLOP3.LUT P0, PT, PT, PT, PT, 0x80, 0x8 ;  /* 0x000000000008781c */ /* 0x000fd60003f0f070 */
[----:B------:R-:W-:Y:S05]  /*37d0*/  @P1 BREAK.RELIABLE P2, B2 ;  /* 0x0000000000021942 */ /* 0x000fea0001000100 */
[----:B------:R-:W-:Y:S05]  /*37e0*/  @P1 BRA P2, `(.L_x_1) ;  /* 0x0000000400ac1947 */ /* 0x000fea0001000000 */
.L_x_54:
[----:B------:R-:W-:Y:S05]  /*37f0*/  BSYNC.RELIABLE B2 ;  /* 0x0000000000027941 */ /* 0x000fea0003800100 */
.L_x_53:
        /* <DEDUP_REMOVED lines=24> */
.L_x_58:
[C---:B------:R-:W-:Y:S02]  /*3980*/  FSETP.GE.AND P1, PT, R30.reuse, R21, PT ;  /* 0x000000151e00720b */ /* 0x040fe40003f26000 */
[----:B------:R-:W-:Y:S02]  /*3990*/  FSETP.LE.AND P2, PT, R30, RZ, PT ;  /* 0x000000ff1e00720b */ /* 0x000fe40003f43000 */
[----:B------:R-:W-:-:S11]  /*39a0*/  PLOP3.LUT P0, PT, PT, PT, PT, 0x80, 0x8 ;  /* 0x000000000008781c */ /* 0x000fd60003f0f070 */
[----:B------:R-:W-:Y:S05]  /*39b0*/  @P1 BREAK.RELIABLE P2, B2 ;  /* 0x0000000000021942 */ /* 0x000fea0001000100 */
[----:B------:R-:W-:Y:S05]  /*39c0*/  @P1 BRA P2, `(.L_x_1) ;  /* 0x0000000400341947 */ /* 0x000fea0001000000 */
.L_x_57:
[----:B------:R-:W-:Y:S05]  /*39d0*/  BSYNC.RELIABLE B2 ;  /* 0x0000000000027941 */ /* 0x000fea0003800100 */
.L_x_56:
        /* <DEDUP_REMOVED lines=24> */
.L_x_61:
[C---:B------:R-:W-:Y:S02]  /*3b60*/  FSETP.GE.AND P1, PT, R30.reuse, R23, PT ;  /* 0x000000171e00720b */ /* 0x040fe40003f26000 */
[----:B------:R-:W-:Y:S02]  /*3b70*/  FSETP.LE.AND P2, PT, R30, RZ, PT ;  /* 0x000000ff1e00720b */ /* 0x000fe40003f43000 */
[----:B------:R-:W-:-:S11]  /*3b80*/  PLOP3.LUT P0, PT, PT, PT, PT, 0x80, 0x8 ;  /* 0x000000000008781c */ /* 0x000fd60003f0f070 */
[----:B------:R-:W-:Y:S05]  /*3b90*/  @P1 BREAK.RELIABLE P2, B2 ;  /* 0x0000000000021942 */ /* 0x000fea0001000100 */
[----:B------:R-:W-:Y:S05]  /*3ba0*/  @P1 BRA P2, `(.L_x_1) ;  /* 0x0000000000bc1947 */ /* 0x000fea0001000000 */
.L_x_60:
[----:B------:R-:W-:Y:S05]  /*3bb0*/  BSYNC.RELIABLE B2 ;  /* 0x0000000000027941 */ /* 0x000fea0003800100 */
.L_x_59:
        /* <DEDUP_REMOVED lines=45> */
[----:B------:R-:W-:-:S13]  /*3e90*/  FSETP.GT.AND P0, PT, R20, RZ, P0 ;  /* 0x000000ff1400720b */ /* 0x000fda0000704000 */
.L_x_1:
[----:B------:R-:W-:Y:S05]  /*3ea0*/  BSYNC.RECONVERGENT B0 ;  /* 0x0000000000007941 */ /* 0x000fea0003800200 */
.L_x_0:
[----:B------:R-:W-:Y:S05]  /*3eb0*/  WARPSYNC.ALL ;  /* 0x0000000000007948 */ /* 0x000fea0003800000 */
[----:B------:R-:W0:Y:S01]  /*3ec0*/  LDCU.64 UR8, c[0x0][0x3b0] ;  /* 0x00007600ff0877ac */ /* 0x000e220008000a00 */
[----:B------:R-:W-:Y:S01]  /*3ed0*/  HFMA2 R0, -RZ, RZ, 0, 5.9604644775390625e-08 ;  /* 0x00000001ff007431 */ /* 0x000fe200000001ff */
[----:B0-----:R-:W-:-:S04]  /*3ee0*/  IADD3 R2, P1, PT, R24, UR8, RZ ;  /* 0x0000000818027c10 */ /* 0x001fc8000ff3e0ff */
[----:B------:R-:W-:-:S05]  /*3ef0*/  LEA.HI.X.SX32 R3, R24, UR9, 0x1, P1 ;  /* 0x0000000918037c11 */ /* 0x000fca00088f0eff */
[----:B------:R0:W-:Y:S01]  /*3f00*/  @!P0 STG.E.U8 desc[UR4][R2.64], R0 ;  /* 0x0000000002008986 */ /* 0x0001e2000c101104 */
[----:B------:R-:W-:Y:S05]  /*3f10*/  @!P0 EXIT ;  /* 0x000000000000894d */ /* 0x000fea0003800000 */
[----:B------:R-:W-:Y:S01]  /*3f20*/  STG.E.U8 desc[UR4][R2.64], RZ ;  /* 0x000000ff02007986 */ /* 0x000fe2000c101104 */
[----:B------:R-:W-:Y:S05]  /*3f30*/  EXIT ;  /* 0x000000000000794d */ /* 0x000fea0003800000 */
.L_x_62:
[----:B------:R-:W-:-:S00]  /*3f40*/  BRA `(.L_x_62) ;  /* 0xfffffffc00fc7947 */ /* 0x000fc0000383ffff */
[----:B------:R-:W-:-:S00]  /*3f50*/  NOP ;  /* 0x0000000000007918 */ /* 0x000fc00000000000 */
        /* <DEDUP_REMOVED lines=10> */
.L_x_63:


//--------------------- .nv.shared.reserved.0     --------------------------
	.section	.nv.shared.reserved.0,"aw",@nobits
	.weak		__nv_reservedSMEM_offset_0_alias
	.size		__nv_reservedSMEM_offset_0_alias, 0, 64
	.other		__nv_reservedSMEM_offset_0_alias,@"STO_CUDA_RESERVED_SHARED STV_DEFAULT"
__nv_reservedSMEM_offset_0_alias:
	.zero		0
	.zero		64


//--------------------- .nv.constant0._Z13jmeint_kernelPfS_S_S_S_S_Pbi --------------------------
	.section	.nv.constant0._Z13jmeint_kernelPfS_S_S_S_S_Pbi,"a",@progbits
	.sectionflags	@""
	.align	4
.nv.constant0._Z13jmeint_kernelPfS_S_S_S_S_Pbi:
	.zero		956


//--------------------- SYMBOLS --------------------------

	.type		.nv.reservedSmem.offset0,@object
	.size		.nv.reservedSmem.offset0,0x4
